// auto-generated by cutlass_sweep.gemm — config: {"arch": "sm_90", "cluster_m": 1, "cluster_n": 1, "dtype": "e4m3", "dtype_b": "e4m3", "layout": "nt", "stages": 3, "tile_k": 64, "tile_m": 64, "tile_n": 64}
#include "cutlass/cutlass.h"
#include "cutlass/gemm/collective/collective_builder.hpp"
#include "cutlass/gemm/device/gemm_universal_adapter.h"
#include "cutlass/gemm/kernel/gemm_universal.hpp"
#include "cutlass/epilogue/collective/collective_builder.hpp"

using ElemA = cutlass::float_e4m3_t;
using ElemB = cutlass::float_e4m3_t;
using ElemCD = cutlass::float_e4m3_t;
using Acc  = float;
using TileShape    = cute::Shape<cute::_64, cute::_64, cute::_64>;
using ClusterShape = cute::Shape<cute::_1, cute::_1, cute::_1>;

using CollectiveEpilogue = typename cutlass::epilogue::collective::CollectiveBuilder<
    cutlass::arch::Sm90, cutlass::arch::OpClassTensorOp,
    TileShape, ClusterShape,
    cutlass::epilogue::collective::EpilogueTileAuto,
    Acc, Acc,
    ElemCD, cutlass::layout::RowMajor, 128 / cutlass::sizeof_bits<ElemCD>::value,
    ElemCD, cutlass::layout::RowMajor, 128 / cutlass::sizeof_bits<ElemCD>::value,
    cutlass::epilogue::collective::EpilogueScheduleAuto
  >::CollectiveOp;

using CollectiveMainloop = typename cutlass::gemm::collective::CollectiveBuilder<
    cutlass::arch::Sm90, cutlass::arch::OpClassTensorOp,
    ElemA, cutlass::layout::RowMajor, 128 / cutlass::sizeof_bits<ElemA>::value,
    ElemB, cutlass::layout::ColumnMajor, 128 / cutlass::sizeof_bits<ElemB>::value,
    Acc,
    TileShape, ClusterShape,
    cutlass::gemm::collective::StageCount<3>,
    cutlass::gemm::collective::KernelScheduleAuto
  >::CollectiveOp;

using GemmKernel = cutlass::gemm::kernel::GemmUniversal<
    cute::Shape<int,int,int,int>,
    CollectiveMainloop,
    CollectiveEpilogue
>;
using Gemm = cutlass::gemm::device::GemmUniversalAdapter<GemmKernel>;

// Force the device kernel symbol into the cubin without needing a host main.
auto* _anchor = &cutlass::device_kernel<GemmKernel>;


// ===== COMPILED SASS (sm_90a) =====

	.target	sm_90a

	.elftype	@"ET_EXEC"


//--------------------- .note.nv.tkinfo           --------------------------
	.section	.note.nv.tkinfo,"",@"SHT_NOTE"
	.sectionflags	@"SHF_NOTE_NV_TKINFO"
	.tkinfo
        /*0018*/ 	.word	0x00000002
        /*0030*/ 	.string	""
        /*0030*/ 	.string	"ptxas"
        /*0030*/ 	.string	"Cuda compilation tools, release 13.0, V13.0.88"
        /*0030*/ 	.string	"Build cuda_13.0.r13.0/compiler.36424714_0"
        /*0030*/ 	.string	"-arch sm_90a -m 64 "



//--------------------- .note.nv.cuinfo           --------------------------
	.section	.note.nv.cuinfo,"",@"SHT_NOTE"
	.sectionflags	@"SHF_NOTE_NV_CUINFO"
        /*0018*/ 	.short	0x0002
        /*001a*/ 	.short	0x005a
        /*001c*/ 	.short	0x0082
	.zero		2


//--------------------- .nv.info                  --------------------------
	.section	.nv.info,"",@"SHT_CUDA_INFO"
	.align	4


	//----- nvinfo : EIATTR_REGCOUNT
	.align		4
        /*0000*/ 	.byte	0x04, 0x2f
        /*0002*/ 	.short	(.L_12 - .L_11)
	.align		4
.L_11:
        /*0004*/ 	.word	index@(_ZN7cutlass13device_kernelINS_4gemm6kernel13GemmUniversalIN4cute5tupleIJiiiiEEENS1_10collective13CollectiveMmaINS1_37MainloopSm90TmaGmmaWarpSpecializedFP8ILi3ENS5_IJNS4_1CILi1EEESB_SB_EEENS1_32KernelTmaWarpSpecializedPingpongEEENS5_IJNSA_ILi64EEESF_SF_EEENS_12float_e4m3_tENS5_IJlSB_lEEESH_SI_NS4_8TiledMMAINS4_8MMA_AtomIJNS4_4SM904GMMA30MMA_64x64x32_F32E4M3E4M3_SS_TNILNSM_7ScaleInE1ELSO_1EEEEEENS4_6LayoutISC_NS5_IJNSA_ILi0EEESS_SS_EEEEENS5_IJNS4_10UnderscoreESV_SV_EEEEENS4_13SM90_TMA_LOADENS4_14ComposedLayoutINS4_7SwizzleILi2ELi4ELi3EEENS4_18smem_ptr_flag_bitsILi8EEENSR_INS5_IJNSA_ILi8EEESF_EEENS5_IJSF_SB_EEEEEEEvNS4_8identityESY_S18_vS19_EENS_8epilogue10collective6detail29Sm90TmaWarpSpecializedAdapterINS1C_15DefaultEpilogueISH_SI_SI_NS1B_6thread17LinearCombinationISH_Li1EffLNS1G_9ScaleType4KindE0ELNS_15FloatRoundStyleE2ESH_EENS1_15EpilogueDefaultEEEEEvvEEEEvNT_6ParamsE)
        /*0008*/ 	.word	0x000000a8


	//----- nvinfo : EIATTR_FRAME_SIZE
	.align		4
.L_12:
        /*000c*/ 	.byte	0x04, 0x11
        /*000e*/ 	.short	(.L_14 - .L_13)
	.align		4
.L_13:
        /*0010*/ 	.word	index@(_ZN7cutlass13device_kernelINS_4gemm6kernel13GemmUniversalIN4cute5tupleIJiiiiEEENS1_10collective13CollectiveMmaINS1_37MainloopSm90TmaGmmaWarpSpecializedFP8ILi3ENS5_IJNS4_1CILi1EEESB_SB_EEENS1_32KernelTmaWarpSpecializedPingpongEEENS5_IJNSA_ILi64EEESF_SF_EEENS_12float_e4m3_tENS5_IJlSB_lEEESH_SI_NS4_8TiledMMAINS4_8MMA_AtomIJNS4_4SM904GMMA30MMA_64x64x32_F32E4M3E4M3_SS_TNILNSM_7ScaleInE1ELSO_1EEEEEENS4_6LayoutISC_NS5_IJNSA_ILi0EEESS_SS_EEEEENS5_IJNS4_10UnderscoreESV_SV_EEEEENS4_13SM90_TMA_LOADENS4_14ComposedLayoutINS4_7SwizzleILi2ELi4ELi3EEENS4_18smem_ptr_flag_bitsILi8EEENSR_INS5_IJNSA_ILi8EEESF_EEENS5_IJSF_SB_EEEEEEEvNS4_8identityESY_S18_vS19_EENS_8epilogue10collective6detail29Sm90TmaWarpSpecializedAdapterINS1C_15DefaultEpilogueISH_SI_SI_NS1B_6thread17LinearCombinationISH_Li1EffLNS1G_9ScaleType4KindE0ELNS_15FloatRoundStyleE2ESH_EENS1_15EpilogueDefaultEEEEEvvEEEEvNT_6ParamsE)
        /*0014*/ 	.word	0x00000000


	//----- nvinfo : EIATTR_MIN_STACK_SIZE
	.align		4
.L_14:
        /*0018*/ 	.byte	0x04, 0x12
        /*001a*/ 	.short	(.L_16 - .L_15)
	.align		4
.L_15:
        /*001c*/ 	.word	index@(_ZN7cutlass13device_kernelINS_4gemm6kernel13GemmUniversalIN4cute5tupleIJiiiiEEENS1_10collective13CollectiveMmaINS1_37MainloopSm90TmaGmmaWarpSpecializedFP8ILi3ENS5_IJNS4_1CILi1EEESB_SB_EEENS1_32KernelTmaWarpSpecializedPingpongEEENS5_IJNSA_ILi64EEESF_SF_EEENS_12float_e4m3_tENS5_IJlSB_lEEESH_SI_NS4_8TiledMMAINS4_8MMA_AtomIJNS4_4SM904GMMA30MMA_64x64x32_F32E4M3E4M3_SS_TNILNSM_7ScaleInE1ELSO_1EEEEEENS4_6LayoutISC_NS5_IJNSA_ILi0EEESS_SS_EEEEENS5_IJNS4_10UnderscoreESV_SV_EEEEENS4_13SM90_TMA_LOADENS4_14ComposedLayoutINS4_7SwizzleILi2ELi4ELi3EEENS4_18smem_ptr_flag_bitsILi8EEENSR_INS5_IJNSA_ILi8EEESF_EEENS5_IJSF_SB_EEEEEEEvNS4_8identityESY_S18_vS19_EENS_8epilogue10collective6detail29Sm90TmaWarpSpecializedAdapterINS1C_15DefaultEpilogueISH_SI_SI_NS1B_6thread17LinearCombinationISH_Li1EffLNS1G_9ScaleType4KindE0ELNS_15FloatRoundStyleE2ESH_EENS1_15EpilogueDefaultEEEEEvvEEEEvNT_6ParamsE)
        /*0020*/ 	.word	0x00000000
.L_16:


//--------------------- .nv.compat                --------------------------
	.section	.nv.compat,"",@"SHT_CUDA_COMPAT_INFO"
	.align	4
        /*0000*/ 	.byte	0x02, 0x09, 0x01, 0x00, 0x02, 0x02, 0x04, 0x00, 0x02, 0x05, 0x05, 0x00, 0x03, 0x07, 0x01, 0x01
        /*0010*/ 	.byte	0x02, 0x03, 0x01, 0x00, 0x02, 0x06, 0x01, 0x00, 0x04, 0x0b, 0x08, 0x00, 0x00, 0x00, 0x00, 0x00
        /*0020*/ 	.byte	0x00, 0x00, 0x00, 0x00


//--------------------- .nv.info._ZN7cutlass13device_kernelINS_4gemm6kernel13GemmUniversalIN4cute5tupleIJiiiiEEENS1_10collective13CollectiveMmaINS1_37MainloopSm90TmaGmmaWarpSpecializedFP8ILi3ENS5_IJNS4_1CILi1EEESB_SB_EEENS1_32KernelTmaWarpSpecializedPingpongEEENS5_IJNSA_ILi64EEESF_SF_EEENS_12float_e4m3_tENS5_IJlSB_lEEESH_SI_NS4_8TiledMMAINS4_8MMA_AtomIJNS4_4SM904GMMA30MMA_64x64x32_F32E4M3E4M3_SS_TNILNSM_7ScaleInE1ELSO_1EEEEEENS4_6LayoutISC_NS5_IJNSA_ILi0EEESS_SS_EEEEENS5_IJNS4_10UnderscoreESV_SV_EEEEENS4_13SM90_TMA_LOADENS4_14ComposedLayoutINS4_7SwizzleILi2ELi4ELi3EEENS4_18smem_ptr_flag_bitsILi8EEENSR_INS5_IJNSA_ILi8EEESF_EEENS5_IJSF_SB_EEEEEEEvNS4_8identityESY_S18_vS19_EENS_8epilogue10collective6detail29Sm90TmaWarpSpecializedAdapterINS1C_15DefaultEpilogueISH_SI_SI_NS1B_6thread17LinearCombinationISH_Li1EffLNS1G_9ScaleType4KindE0ELNS_15FloatRoundStyleE2ESH_EENS1_15EpilogueDefaultEEEEEvvEEEEvNT_6ParamsE --------------------------
	.section	.nv.info._ZN7cutlass13device_kernelINS_4gemm6kernel13GemmUniversalIN4cute5tupleIJiiiiEEENS1_10collective13CollectiveMmaINS1_37MainloopSm90TmaGmmaWarpSpecializedFP8ILi3ENS5_IJNS4_1CILi1EEESB_SB_EEENS1_32KernelTmaWarpSpecializedPingpongEEENS5_IJNSA_ILi64EEESF_SF_EEENS_12float_e4m3_tENS5_IJlSB_lEEESH_SI_NS4_8TiledMMAINS4_8MMA_AtomIJNS4_4SM904GMMA30MMA_64x64x32_F32E4M3E4M3_SS_TNILNSM_7ScaleInE1ELSO_1EEEEEENS4_6LayoutISC_NS5_IJNSA_ILi0EEESS_SS_EEEEENS5_IJNS4_10UnderscoreESV_SV_EEEEENS4_13SM90_TMA_LOADENS4_14ComposedLayoutINS4_7SwizzleILi2ELi4ELi3EEENS4_18smem_ptr_flag_bitsILi8EEENSR_INS5_IJNSA_ILi8EEESF_EEENS5_IJSF_SB_EEEEEEEvNS4_8identityESY_S18_vS19_EENS_8epilogue10collective6detail29Sm90TmaWarpSpecializedAdapterINS1C_15DefaultEpilogueISH_SI_SI_NS1B_6thread17LinearCombinationISH_Li1EffLNS1G_9ScaleType4KindE0ELNS_15FloatRoundStyleE2ESH_EENS1_15EpilogueDefaultEEEEEvvEEEEvNT_6ParamsE,"",@"SHT_CUDA_INFO"
	.sectionflags	@""
	.align	4


	//----- nvinfo : EIATTR_CUDA_API_VERSION
	.align		4
        /*0000*/ 	.byte	0x04, 0x37
        /*0002*/ 	.short	(.L_18 - .L_17)
.L_17:
        /*0004*/ 	.word	0x00000082


	//----- nvinfo : EIATTR_KPARAM_INFO
	.align		4
.L_18:
        /*0008*/ 	.byte	0x04, 0x17
        /*000a*/ 	.short	(.L_20 - .L_19)
.L_19:
        /*000c*/ 	.word	0x00000000
        /*0010*/ 	.short	0x0000
        /*0012*/ 	.short	0x0070
        /*0014*/ 	.byte	0x00, 0xf0, 0x01, 0x10


	//----- nvinfo : EIATTR_SPARSE_MMA_MASK
	.align		4
.L_20:
        /*0018*/ 	.byte	0x03, 0x50
        /*001a*/ 	.short	0x0000


	//----- nvinfo : EIATTR_MAXREG_COUNT
	.align		4
        /*001c*/ 	.byte	0x03, 0x1b
        /*001e*/ 	.short	0x00a8


	//----- nvinfo : EIATTR_NUM_BARRIERS
	.align		4
        /*0020*/ 	.byte	0x02, 0x4c
        /*0022*/ 	.byte	0x01
	.zero		1


	//----- nvinfo : EIATTR_MERCURY_ISA_VERSION
	.align		4
        /*0024*/ 	.byte	0x03, 0x5f
        /*0026*/ 	.short	0x0101


	//----- nvinfo : EIATTR_INT_WARP_WIDE_INSTR_OFFSETS
	.align		4
        /*0028*/ 	.byte	0x04, 0x31
        /*002a*/ 	.short	(.L_22 - .L_21)


	//   ....[0]....
.L_21:
        /*002c*/ 	.word	0x00000400


	//   ....[1]....
        /*0030*/ 	.word	0x00000420


	//   ....[2]....
        /*0034*/ 	.word	0x000004a0


	//   ....[3]....
        /*0038*/ 	.word	0x000004b0


	//   ....[4]....
        /*003c*/ 	.word	0x000004c0


	//   ....[5]....
        /*0040*/ 	.word	0x000004e0


	//   ....[6]....
        /*0044*/ 	.word	0x00000530


	//   ....[7]....
        /*0048*/ 	.word	0x00000550


	//----- nvinfo : EIATTR_COOP_GROUP_MASK_REGIDS
	.align		4
.L_22:
        /*004c*/ 	.byte	0x04, 0x29
        /*004e*/ 	.short	(.L_24 - .L_23)


	//   ....[0]....
.L_23:
        /*0050*/ 	.word	0xffffffff


	//   ....[1]....
        /*0054*/ 	.word	0xffffffff


	//   ....[2]....
        /*0058*/ 	.word	0xffffffff


	//   ....[3]....
        /*005c*/ 	.word	0xffffffff


	//   ....[4]....
        /*0060*/ 	.word	0xffffffff


	//   ....[5]....
        /*0064*/ 	.word	0xffffffff


	//----- nvinfo : EIATTR_COOP_GROUP_INSTR_OFFSETS
	.align		4
.L_24:
        /*0068*/ 	.byte	0x04, 0x28
        /*006a*/ 	.short	(.L_26 - .L_25)


	//   ....[0]....
.L_25:
        /*006c*/ 	.word	0x00000060


	//   ....[1]....
        /*0070*/ 	.word	0x00000070


	//   ....[2]....
        /*0074*/ 	.word	0x00000130


	//   ....[3]....
        /*0078*/ 	.word	0x000002a0


	//   ....[4]....
        /*007c*/ 	.word	0x000002e0


	//   ....[5]....
        /*0080*/ 	.word	0x00000320


	//----- nvinfo : EIATTR_REG_RECONFIG
	.align		4
.L_26:
        /*0084*/ 	.byte	0x01, 0x54
	.zero		2


	//----- nvinfo : EIATTR_MBARRIER_INSTR_OFFSETS
	.align		4
        /*0088*/ 	.byte	0x04, 0x39
        /*008a*/ 	.short	(.L_28 - .L_27)


	//   ....[0]....
.L_27:
        /*008c*/ 	.word	0x00000230
        /*0090*/ 	.word	0x000000ff
        /*0094*/ 	.word	0x00000000
        /*0098*/ 	.short	0x0100
        /*009a*/ 	.byte	0x08
	.zero		1


	//   ....[1]....
        /*009c*/ 	.word	0x00000240
        /*00a0*/ 	.word	0x000000ff
        /*00a4*/ 	.word	0x00000018
        /*00a8*/ 	.short	0x0100
        /*00aa*/ 	.byte	0x08
	.zero		1


	//   ....[2]....
        /*00ac*/ 	.word	0x00000250
        /*00b0*/ 	.word	0x000000ff
        /*00b4*/ 	.word	0x00000008
        /*00b8*/ 	.short	0x0100
        /*00ba*/ 	.byte	0x08
	.zero		1


	//   ....[3]....
        /*00bc*/ 	.word	0x00000260
        /*00c0*/ 	.word	0x000000ff
        /*00c4*/ 	.word	0x00000020
        /*00c8*/ 	.short	0x0100
        /*00ca*/ 	.byte	0x08
	.zero		1


	//   ....[4]....
        /*00cc*/ 	.word	0x00000270
        /*00d0*/ 	.word	0x000000ff
        /*00d4*/ 	.word	0x00000010
        /*00d8*/ 	.short	0x0100
        /*00da*/ 	.byte	0x08
	.zero		1


	//   ....[5]....
        /*00dc*/ 	.word	0x00000280
        /*00e0*/ 	.word	0x000000ff
        /*00e4*/ 	.word	0x00000028
        /*00e8*/ 	.short	0x0100
        /*00ea*/ 	.byte	0x08
	.zero		1


	//   ....[6]....
        /*00ec*/ 	.word	0x00000590
        /*00f0*/ 	.word	0x000000ff
        /*00f4*/ 	.word	0x00000060
        /*00f8*/ 	.short	0x0100
        /*00fa*/ 	.byte	0x08
	.zero		1


	//   ....[7]....
        /*00fc*/ 	.word	0x00000600
        /*0100*/ 	.word	0x000000ff
        /*0104*/ 	.word	0x00000068
        /*0108*/ 	.short	0x0100
        /*010a*/ 	.byte	0x08
	.zero		1


	//   ....[8]....
        /*010c*/ 	.word	0x00000620
        /*0110*/ 	.word	0x000000ff
        /*0114*/ 	.word	0x00000040
        /*0118*/ 	.short	0x0100
        /*011a*/ 	.byte	0x09
	.zero		1


	//   ....[9]....
        /*011c*/ 	.word	0x00000630
        /*0120*/ 	.word	0x000000ff
        /*0124*/ 	.word	0x00000048
        /*0128*/ 	.short	0x0100
        /*012a*/ 	.byte	0x09
	.zero		1


	//   ....[10]....
        /*012c*/ 	.word	0x00000640
        /*0130*/ 	.word	0x000000ff
        /*0134*/ 	.word	0x00000050
        /*0138*/ 	.short	0x0100
        /*013a*/ 	.byte	0x09
	.zero		1


	//   ....[11]....
        /*013c*/ 	.word	0x00000650
        /*0140*/ 	.word	0x000000ff
        /*0144*/ 	.word	0x00000058
        /*0148*/ 	.short	0x0100
        /*014a*/ 	.byte	0x09
	.zero		1


	//   ....[12]....
        /*014c*/ 	.word	0x00001480
        /*0150*/ 	.word	0x000000ff
        /*0154*/ 	.word	0xfffffff8
        /*0158*/ 	.short	0x010a
        /*015a*/ 	.byte	0x0f
	.zero		1


	//   ....[13]....
        /*015c*/ 	.word	0x00001750
        /*0160*/ 	.word	0x000000ff
        /*0164*/ 	.word	0x00000000
        /*0168*/ 	.short	0x010a
        /*016a*/ 	.byte	0x06
	.zero		1


	//   ....[14]....
        /*016c*/ 	.word	0x00001790
        /*0170*/ 	.word	0x000000ff
        /*0174*/ 	.word	0x00000000
        /*0178*/ 	.short	0x010a
        /*017a*/ 	.byte	0x06
	.zero		1


	//   ....[15]....
        /*017c*/ 	.word	0x00001d00
        /*0180*/ 	.word	0x000000ff
        /*0184*/ 	.word	0x00000000
        /*0188*/ 	.short	0x010a
        /*018a*/ 	.byte	0x09
	.zero		1


	//   ....[16]....
        /*018c*/ 	.word	0x00001d40
        /*0190*/ 	.word	0x000000ff
        /*0194*/ 	.word	0x00000000
        /*0198*/ 	.short	0x010a
        /*019a*/ 	.byte	0x09
	.zero		1


	//   ....[17]....
        /*019c*/ 	.word	0x00002120
        /*01a0*/ 	.word	0x000000ff
        /*01a4*/ 	.word	0x00000000
        /*01a8*/ 	.short	0x0101
        /*01aa*/ 	.byte	0x08
	.zero		1


	//   ....[18]....
        /*01ac*/ 	.word	0x00002490
        /*01b0*/ 	.word	0x0000000f
        /*01b4*/ 	.word	0x00000000
        /*01b8*/ 	.short	0x0101
        /*01ba*/ 	.byte	0x18
	.zero		1


	//   ....[19]....
        /*01bc*/ 	.word	0x00002570
        /*01c0*/ 	.word	0x000000ff
        /*01c4*/ 	.word	0x00000000
        /*01c8*/ 	.short	0x0101
        /*01ca*/ 	.byte	0x08
	.zero		1


	//   ....[20]....
        /*01cc*/ 	.word	0x00002620
        /*01d0*/ 	.word	0x000000ff
        /*01d4*/ 	.word	0x00000008
        /*01d8*/ 	.short	0x010a
        /*01da*/ 	.byte	0x0f
	.zero		1


	//   ....[21]....
        /*01dc*/ 	.word	0x00004e80
        /*01e0*/ 	.word	0x00000004
        /*01e4*/ 	.word	0x00000000
        /*01e8*/ 	.short	0x0101
        /*01ea*/ 	.byte	0x18
	.zero		1


	//   ....[22]....
        /*01ec*/ 	.word	0x00005760
        /*01f0*/ 	.word	0x00000013
        /*01f4*/ 	.word	0x00000018
        /*01f8*/ 	.short	0x010a
        /*01fa*/ 	.byte	0x3f
	.zero		1


	//   ....[23]....
        /*01fc*/ 	.word	0x00005ab0
        /*0200*/ 	.word	0x0000000a
        /*0204*/ 	.word	0x00000068
        /*0208*/ 	.short	0x0101
        /*020a*/ 	.byte	0x3f
	.zero		1


	//   ....[24]....
        /*020c*/ 	.word	0x00006210
        /*0210*/ 	.word	0x00000007
        /*0214*/ 	.word	0x00000000
        /*0218*/ 	.short	0x010a
        /*021a*/ 	.byte	0x3f
	.zero		1


	//   ....[25]....
        /*021c*/ 	.word	0x00006290
        /*0220*/ 	.word	0x00000006
        /*0224*/ 	.word	0x00000000
        /*0228*/ 	.short	0x010a
        /*022a*/ 	.byte	0x3f
	.zero		1


	//   ....[26]....
        /*022c*/ 	.word	0x00006320
        /*0230*/ 	.word	0x00000003
        /*0234*/ 	.word	0x00000000
        /*0238*/ 	.short	0x010a
        /*023a*/ 	.byte	0x3f
	.zero		1


	//   ....[27]....
        /*023c*/ 	.word	0x00006390
        /*0240*/ 	.word	0x0000000f
        /*0244*/ 	.word	0xfffffff8
        /*0248*/ 	.short	0x010a
        /*024a*/ 	.byte	0x3f
	.zero		1


	//   ....[28]....
        /*024c*/ 	.word	0x000063f0
        /*0250*/ 	.word	0x0000000f
        /*0254*/ 	.word	0x00000000
        /*0258*/ 	.short	0x010a
        /*025a*/ 	.byte	0x3f
	.zero		1


	//   ....[29]....
        /*025c*/ 	.word	0x00006450
        /*0260*/ 	.word	0x00000010
        /*0264*/ 	.word	0x00000000
        /*0268*/ 	.short	0x010a
        /*026a*/ 	.byte	0x3f
	.zero		1


	//   ....[30]....
        /*026c*/ 	.word	0x000064b0
        /*0270*/ 	.word	0x0000000f
        /*0274*/ 	.word	0x00000008
        /*0278*/ 	.short	0x010a
        /*027a*/ 	.byte	0x3f
	.zero		1


	//   ....[31]....
        /*027c*/ 	.word	0x00006580
        /*0280*/ 	.word	0x00000013
        /*0284*/ 	.word	0x00000018
        /*0288*/ 	.short	0x010a
        /*028a*/ 	.byte	0x3f
	.zero		1


	//   ....[32]....
        /*028c*/ 	.word	0x00006660
        /*0290*/ 	.word	0x00000007
        /*0294*/ 	.word	0x00000000
        /*0298*/ 	.short	0x010a
        /*029a*/ 	.byte	0x3f
	.zero		1


	//   ....[33]....
        /*029c*/ 	.word	0x000066b0
        /*02a0*/ 	.word	0x00000006
        /*02a4*/ 	.word	0x00000000
        /*02a8*/ 	.short	0x010a
        /*02aa*/ 	.byte	0x3f
	.zero		1


	//----- nvinfo : EIATTR_NUM_MBARRIERS
	.align		4
.L_28:
        /*02ac*/ 	.byte	0x03, 0x38
        /*02ae*/ 	.short	0x000c


	//----- nvinfo : EIATTR_EXIT_INSTR_OFFSETS
	.align		4
        /*02b0*/ 	.byte	0x04, 0x1c
        /*02b2*/ 	.short	(.L_30 - .L_29)


	//   ....[0]....
.L_29:
        /*02b4*/ 	.word	0x00001130


	//   ....[1]....
        /*02b8*/ 	.word	0x00001190


	//   ....[2]....
        /*02bc*/ 	.word	0x00005490


	//   ....[3]....
        /*02c0*/ 	.word	0x000054c0


	//   ....[4]....
        /*02c4*/ 	.word	0x00006370


	//----- nvinfo : EIATTR_MAX_THREADS
	.align		4
.L_30:
        /*02c8*/ 	.byte	0x04, 0x05
        /*02ca*/ 	.short	(.L_32 - .L_31)
.L_31:
        /*02cc*/ 	.word	0x00000180
        /*02d0*/ 	.word	0x00000001
        /*02d4*/ 	.word	0x00000001


	//----- nvinfo : EIATTR_CRS_STACK_SIZE
	.align		4
.L_32:
        /*02d8*/ 	.byte	0x04, 0x1e
        /*02da*/ 	.short	(.L_34 - .L_33)
.L_33:
        /*02dc*/ 	.word	0x00000000


	//----- nvinfo : EIATTR_CBANK_PARAM_SIZE
	.align		4
.L_34:
        /*02e0*/ 	.byte	0x03, 0x19
        /*02e2*/ 	.short	0x0470


	//----- nvinfo : EIATTR_PARAM_CBANK
	.align		4
        /*02e4*/ 	.byte	0x04, 0x0a
        /*02e6*/ 	.short	(.L_36 - .L_35)
	.align		4
.L_35:
        /*02e8*/ 	.word	index@(.nv.constant0._ZN7cutlass13device_kernelINS_4gemm6kernel13GemmUniversalIN4cute5tupleIJiiiiEEENS1_10collective13CollectiveMmaINS1_37MainloopSm90TmaGmmaWarpSpecializedFP8ILi3ENS5_IJNS4_1CILi1EEESB_SB_EEENS1_32KernelTmaWarpSpecializedPingpongEEENS5_IJNSA_ILi64EEESF_SF_EEENS_12float_e4m3_tENS5_IJlSB_lEEESH_SI_NS4_8TiledMMAINS4_8MMA_AtomIJNS4_4SM904GMMA30MMA_64x64x32_F32E4M3E4M3_SS_TNILNSM_7ScaleInE1ELSO_1EEEEEENS4_6LayoutISC_NS5_IJNSA_ILi0EEESS_SS_EEEEENS5_IJNS4_10UnderscoreESV_SV_EEEEENS4_13SM90_TMA_LOADENS4_14ComposedLayoutINS4_7SwizzleILi2ELi4ELi3EEENS4_18smem_ptr_flag_bitsILi8EEENSR_INS5_IJNSA_ILi8EEESF_EEENS5_IJSF_SB_EEEEEEEvNS4_8identityESY_S18_vS19_EENS_8epilogue10collective6detail29Sm90TmaWarpSpecializedAdapterINS1C_15DefaultEpilogueISH_SI_SI_NS1B_6thread17LinearCombinationISH_Li1EffLNS1G_9ScaleType4KindE0ELNS_15FloatRoundStyleE2ESH_EENS1_15EpilogueDefaultEEEEEvvEEEEvNT_6ParamsE)
        /*02ec*/ 	.short	0x0210
        /*02ee*/ 	.short	0x0470


	//----- nvinfo : EIATTR_SW_WAR
	.align		4
.L_36:
        /*02f0*/ 	.byte	0x04, 0x36
        /*02f2*/ 	.short	(.L_38 - .L_37)
.L_37:
        /*02f4*/ 	.word	0x00000008
.L_38:


//--------------------- .nv.callgraph             --------------------------
	.section	.nv.callgraph,"",@"SHT_CUDA_CALLGRAPH"
	.align	4
	.sectionentsize	8
	.align		4
        /*0000*/ 	.word	0x00000000
	.align		4
        /*0004*/ 	.word	0xffffffff
	.align		4
        /*0008*/ 	.word	0x00000000
	.align		4
        /*000c*/ 	.word	0xfffffffe
	.align		4
        /*0010*/ 	.word	0x00000000
	.align		4
        /*0014*/ 	.word	0xfffffffd
	.align		4
        /*0018*/ 	.word	0x00000000
	.align		4
        /*001c*/ 	.word	0xfffffffc


//--------------------- .nv.constant4             --------------------------
	.section	.nv.constant4,"a",@progbits
	.align	8
	.align		8
.nv.constant4:
        /*0000*/ 	.dword	_ZN40_INTERNAL_ca40e48a_4_k_cu_ca4103ca_254694cuda3std3__45__cpo5beginE
	.align		8
        /*0008*/ 	.dword	_ZN40_INTERNAL_ca40e48a_4_k_cu_ca4103ca_254694cuda3std3__45__cpo3endE
	.align		8
        /*0010*/ 	.dword	_ZN40_INTERNAL_ca40e48a_4_k_cu_ca4103ca_254694cuda3std3__45__cpo6cbeginE
	.align		8
        /*0018*/ 	.dword	_ZN40_INTERNAL_ca40e48a_4_k_cu_ca4103ca_254694cuda3std3__45__cpo4cendE
	.align		8
        /*0020*/ 	.dword	_ZN40_INTERNAL_ca40e48a_4_k_cu_ca4103ca_254694cuda3std3__442_GLOBAL__N__ca40e48a_4_k_cu_ca4103ca_254696ignoreE
	.align		8
        /*0028*/ 	.dword	_ZN40_INTERNAL_ca40e48a_4_k_cu_ca4103ca_254694cuda3std3__419piecewise_constructE
	.align		8
        /*0030*/ 	.dword	_ZN40_INTERNAL_ca40e48a_4_k_cu_ca4103ca_254694cuda3std3__48in_placeE
	.align		8
        /*0038*/ 	.dword	_ZN40_INTERNAL_ca40e48a_4_k_cu_ca4103ca_254694cuda3std6ranges3__45__cpo4swapE
	.align		8
        /*0040*/ 	.dword	_ZN40_INTERNAL_ca40e48a_4_k_cu_ca4103ca_254694cuda3std6ranges3__45__cpo9iter_moveE
	.align		8
        /*0048*/ 	.dword	_ZN40_INTERNAL_ca40e48a_4_k_cu_ca4103ca_254694cute7productE
	.align		8
        /*0050*/ 	.dword	_ZN40_INTERNAL_ca40e48a_4_k_cu_ca4103ca_254694cute1_E


//--------------------- .text._ZN7cutlass13device_kernelINS_4gemm6kernel13GemmUniversalIN4cute5tupleIJiiiiEEENS1_10collective13CollectiveMmaINS1_37MainloopSm90TmaGmmaWarpSpecializedFP8ILi3ENS5_IJNS4_1CILi1EEESB_SB_EEENS1_32KernelTmaWarpSpecializedPingpongEEENS5_IJNSA_ILi64EEESF_SF_EEENS_12float_e4m3_tENS5_IJlSB_lEEESH_SI_NS4_8TiledMMAINS4_8MMA_AtomIJNS4_4SM904GMMA30MMA_64x64x32_F32E4M3E4M3_SS_TNILNSM_7ScaleInE1ELSO_1EEEEEENS4_6LayoutISC_NS5_IJNSA_ILi0EEESS_SS_EEEEENS5_IJNS4_10UnderscoreESV_SV_EEEEENS4_13SM90_TMA_LOADENS4_14ComposedLayoutINS4_7SwizzleILi2ELi4ELi3EEENS4_18smem_ptr_flag_bitsILi8EEENSR_INS5_IJNSA_ILi8EEESF_EEENS5_IJSF_SB_EEEEEEEvNS4_8identityESY_S18_vS19_EENS_8epilogue10collective6detail29Sm90TmaWarpSpecializedAdapterINS1C_15DefaultEpilogueISH_SI_SI_NS1B_6thread17LinearCombinationISH_Li1EffLNS1G_9ScaleType4KindE0ELNS_15FloatRoundStyleE2ESH_EENS1_15EpilogueDefaultEEEEEvvEEEEvNT_6ParamsE --------------------------
	.section	.text._ZN7cutlass13device_kernelINS_4gemm6kernel13GemmUniversalIN4cute5tupleIJiiiiEEENS1_10collective13CollectiveMmaINS1_37MainloopSm90TmaGmmaWarpSpecializedFP8ILi3ENS5_IJNS4_1CILi1EEESB_SB_EEENS1_32KernelTmaWarpSpecializedPingpongEEENS5_IJNSA_ILi64EEESF_SF_EEENS_12float_e4m3_tENS5_IJlSB_lEEESH_SI_NS4_8TiledMMAINS4_8MMA_AtomIJNS4_4SM904GMMA30MMA_64x64x32_F32E4M3E4M3_SS_TNILNSM_7ScaleInE1ELSO_1EEEEEENS4_6LayoutISC_NS5_IJNSA_ILi0EEESS_SS_EEEEENS5_IJNS4_10UnderscoreESV_SV_EEEEENS4_13SM90_TMA_LOADENS4_14ComposedLayoutINS4_7SwizzleILi2ELi4ELi3EEENS4_18smem_ptr_flag_bitsILi8EEENSR_INS5_IJNSA_ILi8EEESF_EEENS5_IJSF_SB_EEEEEEEvNS4_8identityESY_S18_vS19_EENS_8epilogue10collective6detail29Sm90TmaWarpSpecializedAdapterINS1C_15DefaultEpilogueISH_SI_SI_NS1B_6thread17LinearCombinationISH_Li1EffLNS1G_9ScaleType4KindE0ELNS_15FloatRoundStyleE2ESH_EENS1_15EpilogueDefaultEEEEEvvEEEEvNT_6ParamsE,"ax",@progbits
	.align	128
.text._ZN7cutlass13device_kernelINS_4gemm6kernel13GemmUniversalIN4cute5tupleIJiiiiEEENS1_10collective13CollectiveMmaINS1_37MainloopSm90TmaGmmaWarpSpecializedFP8ILi3ENS5_IJNS4_1CILi1EEESB_SB_EEENS1_32KernelTmaWarpSpecializedPingpongEEENS5_IJNSA_ILi64EEESF_SF_EEENS_12float_e4m3_tENS5_IJlSB_lEEESH_SI_NS4_8TiledMMAINS4_8MMA_AtomIJNS4_4SM904GMMA30MMA_64x64x32_F32E4M3E4M3_SS_TNILNSM_7ScaleInE1ELSO_1EEEEEENS4_6LayoutISC_NS5_IJNSA_ILi0EEESS_SS_EEEEENS5_IJNS4_10UnderscoreESV_SV_EEEEENS4_13SM90_TMA_LOADENS4_14ComposedLayoutINS4_7SwizzleILi2ELi4ELi3EEENS4_18smem_ptr_flag_bitsILi8EEENSR_INS5_IJNSA_ILi8EEESF_EEENS5_IJSF_SB_EEEEEEEvNS4_8identityESY_S18_vS19_EENS_8epilogue10collective6detail29Sm90TmaWarpSpecializedAdapterINS1C_15DefaultEpilogueISH_SI_SI_NS1B_6thread17LinearCombinationISH_Li1EffLNS1G_9ScaleType4KindE0ELNS_15FloatRoundStyleE2ESH_EENS1_15EpilogueDefaultEEEEEvvEEEEvNT_6ParamsE:
        .type           _ZN7cutlass13device_kernelINS_4gemm6kernel13GemmUniversalIN4cute5tupleIJiiiiEEENS1_10collective13CollectiveMmaINS1_37MainloopSm90TmaGmmaWarpSpecializedFP8ILi3ENS5_IJNS4_1CILi1EEESB_SB_EEENS1_32KernelTmaWarpSpecializedPingpongEEENS5_IJNSA_ILi64EEESF_SF_EEENS_12float_e4m3_tENS5_IJlSB_lEEESH_SI_NS4_8TiledMMAINS4_8MMA_AtomIJNS4_4SM904GMMA30MMA_64x64x32_F32E4M3E4M3_SS_TNILNSM_7ScaleInE1ELSO_1EEEEEENS4_6LayoutISC_NS5_IJNSA_ILi0EEESS_SS_EEEEENS5_IJNS4_10UnderscoreESV_SV_EEEEENS4_13SM90_TMA_LOADENS4_14ComposedLayoutINS4_7SwizzleILi2ELi4ELi3EEENS4_18smem_ptr_flag_bitsILi8EEENSR_INS5_IJNSA_ILi8EEESF_EEENS5_IJSF_SB_EEEEEEEvNS4_8identityESY_S18_vS19_EENS_8epilogue10collective6detail29Sm90TmaWarpSpecializedAdapterINS1C_15DefaultEpilogueISH_SI_SI_NS1B_6thread17LinearCombinationISH_Li1EffLNS1G_9ScaleType4KindE0ELNS_15FloatRoundStyleE2ESH_EENS1_15EpilogueDefaultEEEEEvvEEEEvNT_6ParamsE,@function
        .size           _ZN7cutlass13device_kernelINS_4gemm6kernel13GemmUniversalIN4cute5tupleIJiiiiEEENS1_10collective13CollectiveMmaINS1_37MainloopSm90TmaGmmaWarpSpecializedFP8ILi3ENS5_IJNS4_1CILi1EEESB_SB_EEENS1_32KernelTmaWarpSpecializedPingpongEEENS5_IJNSA_ILi64EEESF_SF_EEENS_12float_e4m3_tENS5_IJlSB_lEEESH_SI_NS4_8TiledMMAINS4_8MMA_AtomIJNS4_4SM904GMMA30MMA_64x64x32_F32E4M3E4M3_SS_TNILNSM_7ScaleInE1ELSO_1EEEEEENS4_6LayoutISC_NS5_IJNSA_ILi0EEESS_SS_EEEEENS5_IJNS4_10UnderscoreESV_SV_EEEEENS4_13SM90_TMA_LOADENS4_14ComposedLayoutINS4_7SwizzleILi2ELi4ELi3EEENS4_18smem_ptr_flag_bitsILi8EEENSR_INS5_IJNSA_ILi8EEESF_EEENS5_IJSF_SB_EEEEEEEvNS4_8identityESY_S18_vS19_EENS_8epilogue10collective6detail29Sm90TmaWarpSpecializedAdapterINS1C_15DefaultEpilogueISH_SI_SI_NS1B_6thread17LinearCombinationISH_Li1EffLNS1G_9ScaleType4KindE0ELNS_15FloatRoundStyleE2ESH_EENS1_15EpilogueDefaultEEEEEvvEEEEvNT_6ParamsE,(.L_x_138 - _ZN7cutlass13device_kernelINS_4gemm6kernel13GemmUniversalIN4cute5tupleIJiiiiEEENS1_10collective13CollectiveMmaINS1_37MainloopSm90TmaGmmaWarpSpecializedFP8ILi3ENS5_IJNS4_1CILi1EEESB_SB_EEENS1_32KernelTmaWarpSpecializedPingpongEEENS5_IJNSA_ILi64EEESF_SF_EEENS_12float_e4m3_tENS5_IJlSB_lEEESH_SI_NS4_8TiledMMAINS4_8MMA_AtomIJNS4_4SM904GMMA30MMA_64x64x32_F32E4M3E4M3_SS_TNILNSM_7ScaleInE1ELSO_1EEEEEENS4_6LayoutISC_NS5_IJNSA_ILi0EEESS_SS_EEEEENS5_IJNS4_10UnderscoreESV_SV_EEEEENS4_13SM90_TMA_LOADENS4_14ComposedLayoutINS4_7SwizzleILi2ELi4ELi3EEENS4_18smem_ptr_flag_bitsILi8EEENSR_INS5_IJNSA_ILi8EEESF_EEENS5_IJSF_SB_EEEEEEEvNS4_8identityESY_S18_vS19_EENS_8epilogue10collective6detail29Sm90TmaWarpSpecializedAdapterINS1C_15DefaultEpilogueISH_SI_SI_NS1B_6thread17LinearCombinationISH_Li1EffLNS1G_9ScaleType4KindE0ELNS_15FloatRoundStyleE2ESH_EENS1_15EpilogueDefaultEEEEEvvEEEEvNT_6ParamsE)
        .other          _ZN7cutlass13device_kernelINS_4gemm6kernel13GemmUniversalIN4cute5tupleIJiiiiEEENS1_10collective13CollectiveMmaINS1_37MainloopSm90TmaGmmaWarpSpecializedFP8ILi3ENS5_IJNS4_1CILi1EEESB_SB_EEENS1_32KernelTmaWarpSpecializedPingpongEEENS5_IJNSA_ILi64EEESF_SF_EEENS_12float_e4m3_tENS5_IJlSB_lEEESH_SI_NS4_8TiledMMAINS4_8MMA_AtomIJNS4_4SM904GMMA30MMA_64x64x32_F32E4M3E4M3_SS_TNILNSM_7ScaleInE1ELSO_1EEEEEENS4_6LayoutISC_NS5_IJNSA_ILi0EEESS_SS_EEEEENS5_IJNS4_10UnderscoreESV_SV_EEEEENS4_13SM90_TMA_LOADENS4_14ComposedLayoutINS4_7SwizzleILi2ELi4ELi3EEENS4_18smem_ptr_flag_bitsILi8EEENSR_INS5_IJNSA_ILi8EEESF_EEENS5_IJSF_SB_EEEEEEEvNS4_8identityESY_S18_vS19_EENS_8epilogue10collective6detail29Sm90TmaWarpSpecializedAdapterINS1C_15DefaultEpilogueISH_SI_SI_NS1B_6thread17LinearCombinationISH_Li1EffLNS1G_9ScaleType4KindE0ELNS_15FloatRoundStyleE2ESH_EENS1_15EpilogueDefaultEEEEEvvEEEEvNT_6ParamsE,@"STO_CUDA_ENTRY STV_DEFAULT"
_ZN7cutlass13device_kernelINS_4gemm6kernel13GemmUniversalIN4cute5tupleIJiiiiEEENS1_10collective13CollectiveMmaINS1_37MainloopSm90TmaGmmaWarpSpecializedFP8ILi3ENS5_IJNS4_1CILi1EEESB_SB_EEENS1_32KernelTmaWarpSpecializedPingpongEEENS5_IJNSA_ILi64EEESF_SF_EEENS_12float_e4m3_tENS5_IJlSB_lEEESH_SI_NS4_8TiledMMAINS4_8MMA_AtomIJNS4_4SM904GMMA30MMA_64x64x32_F32E4M3E4M3_SS_TNILNSM_7ScaleInE1ELSO_1EEEEEENS4_6LayoutISC_NS5_IJNSA_ILi0EEESS_SS_EEEEENS5_IJNS4_10UnderscoreESV_SV_EEEEENS4_13SM90_TMA_LOADENS4_14ComposedLayoutINS4_7SwizzleILi2ELi4ELi3EEENS4_18smem_ptr_flag_bitsILi8EEENSR_INS5_IJNSA_ILi8EEESF_EEENS5_IJSF_SB_EEEEEEEvNS4_8identityESY_S18_vS19_EENS_8epilogue10collective6detail29Sm90TmaWarpSpecializedAdapterINS1C_15DefaultEpilogueISH_SI_SI_NS1B_6thread17LinearCombinationISH_Li1EffLNS1G_9ScaleType4KindE0ELNS_15FloatRoundStyleE2ESH_EENS1_15EpilogueDefaultEEEEEvvEEEEvNT_6ParamsE:
[----:B------:R-:W-:Y:S01]  /*0000*/  LDC R1, c[0x0][0x28] ;  /* 0x00000a00ff017b82 */ /* 0x000fe20000000800 */
[----:B------:R-:W0:Y:S01]  /*0010*/  S2R R11, SR_TID.X ;  /* 0x00000000000b7919 */ /* 0x000e220000002100 */
[----:B------:R-:W-:Y:S01]  /*0020*/  ELECT P0, URZ, PT ;  /* 0x00000000003f782f */ /* 0x000fe20003800000 */
[----:B------:R-:W-:Y:S01]  /*0030*/  BSSY B0, `(.L_x_0) ;  /* 0x000000f000007945 */ /* 0x000fe20003800000 */
[--C-:B0-----:R-:W-:Y:S02]  /*0040*/  SHF.R.U32.HI R0, RZ, 0x5, R11.reuse ;  /* 0x00000005ff007819 */ /* 0x101fe4000001160b */
[----:B------:R-:W-:-:S03]  /*0050*/  SHF.R.U32.HI R4, RZ, 0x7, R11 ;  /* 0x00000007ff047819 */ /* 0x000fc6000001160b */
[----:B------:R-:W0:Y:S04]  /*0060*/  SHFL.IDX PT, R2, R0, RZ, 0x1f ;  /* 0x00001fff00027589 */ /* 0x000e2800000e0000 */
[----:B------:R1:W2:Y:S01]  /*0070*/  SHFL.IDX PT, R5, R4, RZ, 0x1f ;  /* 0x00001fff04057589 */ /* 0x0002a200000e0000 */
[----:B0-----:R-:W-:-:S13]  /*0080*/  ISETP.NE.OR P0, PT, R2, RZ, !P0 ;  /* 0x000000ff0200720c */ /* 0x001fda0004705670 */
[----:B-12---:R-:W-:Y:S05]  /*0090*/  @P0 BRA `(.L_x_1) ;  /* 0x0000000000200947 */ /* 0x006fea0003800000 */
[----:B------:R-:W-:Y:S02]  /*00a0*/  ULDC.64 UR4, c[0x0][0x198] ;  /* 0x0000660000047ab9 */ /* 0x000fe40000000a00 */
[----:B------:R-:W-:Y:S02]  /*00b0*/  UIADD3 UR6, UP0, UR4, 0xf0, URZ ;  /* 0x000000f004067890 */ /* 0x000fe4000ff1e03f */
[----:B------:R-:W-:Y:S02]  /*00c0*/  UIADD3 UR4, UP1, UR4, 0x1f0, URZ ;  /* 0x000001f004047890 */ /* 0x000fe4000ff3e03f */
[----:B------:R-:W-:Y:S02]  /*00d0*/  UIADD3.X UR7, URZ, UR5, URZ, UP0, !UPT ;  /* 0x000000053f077290 */ /* 0x000fe400087fe43f */
[----:B------:R-:W-:-:S07]  /*00e0*/  UIADD3.X UR5, URZ, UR5, URZ, UP1, !UPT ;  /* 0x000000053f057290 */ /* 0x000fce0008ffe43f */
[----:B------:R0:W-:Y:S02]  /*00f0*/  UTMACCTL.PF [UR6] ;  /* 0x00000000060079b9 */ /* 0x0001e40008040000 */
[----:B------:R0:W-:Y:S02]  /*0100*/  UTMACCTL.PF [UR4] ;  /* 0x00000000040079b9 */ /* 0x0001e40008040000 */
[----:B0-----:R-:W-:Y:S01]  /*0110*/  NOP ;  /* 0x0000000000007918 */ /* 0x001fe20000000000 */
.L_x_1:
[----:B------:R-:W-:Y:S05]  /*0120*/  BSYNC B0 ;  /* 0x0000000000007941 */ /* 0x000fea0003800000 */
.L_x_0:
[----:B------:R-:W0:Y:S02]  /*0130*/  SHFL.IDX PT, R3, R0, RZ, 0x1f ;  /* 0x00001fff00037589 */ /* 0x000e2400000e0000 */
[----:B0-----:R-:W-:-:S13]  /*0140*/  ISETP.NE.AND P0, PT, R3, RZ, PT ;  /* 0x000000ff0300720c */ /* 0x001fda0003f05270 */
[----:B------:R-:W-:Y:S05]  /*0150*/  @P0 BRA `(.L_x_2) ;  /* 0x0000000000500947 */ /* 0x000fea0003800000 */
[----:B------:R-:W0:Y:S01]  /*0160*/  S2UR UR8, SR_CgaCtaId ;  /* 0x00000000000879c3 */ /* 0x000e220000008800 */
[----:B------:R-:W-:Y:S01]  /*0170*/  UMOV UR4, 0x400 ;  /* 0x0000040000047882 */ /* 0x000fe20000000000 */
[----:B------:R-:W-:Y:S01]  /*0180*/  UMOV UR5, 0x1 ;  /* 0x0000000100057882 */ /* 0x000fe20000000000 */
[----:B------:R-:W-:Y:S01]  /*0190*/  UMOV UR6, 0x80 ;  /* 0x0000008000067882 */ /* 0x000fe20000000000 */
[----:B------:R-:W-:Y:S01]  /*01a0*/  ELECT P0, URZ, PT ;  /* 0x00000000003f782f */ /* 0x000fe20003800000 */
[----:B------:R-:W-:-:S04]  /*01b0*/  UIADD3 UR6, -UR6, 0x100000, URZ ;  /* 0x0010000006067890 */ /* 0x000fc8000fffe13f */
[----:B------:R-:W-:Y:S02]  /*01c0*/  USHF.L.U32 UR7, UR6, 0xb, URZ ;  /* 0x0000000b06077899 */ /* 0x000fe4000800063f */
[----:B------:R-:W-:Y:S02]  /*01d0*/  USHF.L.U32 UR6, UR6, 0x1, URZ ;  /* 0x0000000106067899 */ /* 0x000fe4000800063f */
[----:B0-----:R-:W-:Y:S02]  /*01e0*/  ULEA UR8, UR8, UR4, 0x18 ;  /* 0x0000000408087291 */ /* 0x001fe4000f8ec03f */
[----:B------:R-:W-:-:S04]  /*01f0*/  UIADD3 UR4, -UR5, 0x100000, URZ ;  /* 0x0010000005047890 */ /* 0x000fc8000fffe13f */
[----:B------:R-:W-:Y:S02]  /*0200*/  USHF.L.U32 UR5, UR4, 0xb, URZ ;  /* 0x0000000b04057899 */ /* 0x000fe4000800063f */
[----:B------:R-:W-:Y:S01]  /*0210*/  USHF.L.U32 UR4, UR4, 0x1, URZ ;  /* 0x0000000104047899 */ /* 0x000fe2000800063f */
[----:B------:R-:W0:Y:S11]  /*0220*/  FENCE.VIEW.ASYNC.S ;  /* 0x00000000000073c6 */ /* 0x000e360000000000 */
[----:B0-----:R0:W1:Y:S01]  /*0230*/  SYNCS.EXCH.64 URZ, [UR8], UR4 ;  /* 0x00000004083f75b2 */ /* 0x0010620008000100 */
[----:B------:R0:W2:Y:S01]  /*0240*/  SYNCS.EXCH.64 URZ, [UR8+0x18], UR6 ;  /* 0x00001806083f75b2 */ /* 0x0000a20008000100 */
[----:B------:R0:W3:Y:S01]  /*0250*/  SYNCS.EXCH.64 URZ, [UR8+0x8], UR4 ;  /* 0x00000804083f75b2 */ /* 0x0000e20008000100 */
[----:B------:R0:W4:Y:S01]  /*0260*/  SYNCS.EXCH.64 URZ, [UR8+0x20], UR6 ;  /* 0x00002006083f75b2 */ /* 0x0001220008000100 */
[----:B------:R0:W0:Y:S01]  /*0270*/  SYNCS.EXCH.64 URZ, [UR8+0x10], UR4 ;  /* 0x00001004083f75b2 */ /* 0x0000220008000100 */
[----:B------:R0:W0:Y:S01]  /*0280*/  SYNCS.EXCH.64 URZ, [UR8+0x28], UR6 ;  /* 0x00002806083f75b2 */ /* 0x0000220008000100 */
[----:B------:R-:W-:Y:S01]  /*0290*/  NOP ;  /* 0x0000000000007918 */ /* 0x000fe20000000000 */
.L_x_2:
[----:B------:R-:W5:Y:S01]  /*02a0*/  SHFL.IDX PT, R6, R0, RZ, 0x1f ;  /* 0x00001fff00067589 */ /* 0x000f6200000e0000 */
[----:B------:R-:W-:Y:S01]  /*02b0*/  ELECT P0, URZ, PT ;  /* 0x00000000003f782f */ /* 0x000fe20003800000 */
[----:B------:R-:W-:Y:S01]  /*02c0*/  NOP ;  /* 0x0000000000007918 */ /* 0x000fe20000000000 */
[----:B------:R-:W-:Y:S01]  /*02d0*/  ELECT P1, URZ, PT ;  /* 0x00000000003f782f */ /* 0x000fe20003820000 */
[----:B------:R1:W2:Y:S01]  /*02e0*/  SHFL.IDX PT, R3, R0, RZ, 0x1f ;  /* 0x00001fff00037589 */ /* 0x0002a200000e0000 */
[----:B0-----:R-:W-:Y:S01]  /*02f0*/  UMOV UR4, 0x20 ;  /* 0x0000002000047882 */ /* 0x001fe20000000000 */
[----:B------:R-:W-:Y:S01]  /*0300*/  UMOV UR11, 0x80 ;  /* 0x00000080000b7882 */ /* 0x000fe20000000000 */
[----:B------:R-:W-:Y:S01]  /*0310*/  NOP ;  /* 0x0000000000007918 */ /* 0x000fe20000000000 */
[----:B------:R-:W0:Y:S01]  /*0320*/  SHFL.IDX PT, R4, R4, RZ, 0x1f ;  /* 0x00001fff04047589 */ /* 0x000e2200000e0000 */
[C---:B------:R-:W-:Y:S01]  /*0330*/  VIADD R33, R5.reuse, 0xffffffff ;  /* 0xffffffff05217836 */ /* 0x040fe20000000000 */
[----:B------:R-:W-:Y:S01]  /*0340*/  ULDC.64 UR20, c[0x0][0x208] ;  /* 0x0000820000147ab9 */ /* 0x000fe20000000a00 */
[----:B------:R-:W-:-:S02]  /*0350*/  ISETP.NE.AND P2, PT, R5, RZ, PT ;  /* 0x000000ff0500720c */ /* 0x000fc40003f45270 */
[----:B-1----:R-:W-:Y:S02]  /*0360*/  SHF.R.S32.HI R0, RZ, 0x1f, R11 ;  /* 0x0000001fff007819 */ /* 0x002fe4000001140b */
[----:B------:R-:W-:Y:S02]  /*0370*/  ISETP.GE.U32.AND P3, PT, R33, 0x2, PT ;  /* 0x000000022100780c */ /* 0x000fe40003f66070 */
[----:B------:R-:W-:-:S04]  /*0380*/  LEA.HI R0, R0, R11, RZ, 0x7 ;  /* 0x0000000b00007211 */ /* 0x000fc800078f38ff */
[----:B------:R-:W-:Y:S02]  /*0390*/  LOP3.LUT R0, R0, 0xffffff80, RZ, 0xc0, !PT ;  /* 0xffffff8000007812 */ /* 0x000fe400078ec0ff */
[----:B-----5:R-:W-:-:S03]  /*03a0*/  ISETP.NE.OR P0, PT, R6, RZ, !P0 ;  /* 0x000000ff0600720c */ /* 0x020fc60004705670 */
[----:B------:R-:W-:Y:S01]  /*03b0*/  IMAD.IADD R10, R11, 0x1, -R0 ;  /* 0x000000010b0a7824 */ /* 0x000fe200078e0a00 */
[----:B--2---:R-:W-:Y:S02]  /*03c0*/  ISETP.NE.OR P1, PT, R3, RZ, !P1 ;  /* 0x000000ff0300720c */ /* 0x004fe40004f25670 */
[----:B------:R-:W-:Y:S02]  /*03d0*/  SHF.R.S32.HI R3, RZ, 0x1f, R2 ;  /* 0x0000001fff037819 */ /* 0x000fe40000011402 */
[----:B0-----:R-:W-:Y:S02]  /*03e0*/  R2UR UR15, R4 ;  /* 0x00000000040f72ca */ /* 0x001fe400000e0000 */
[----:B------:R-:W-:-:S03]  /*03f0*/  LEA.HI R3, R3, R2, RZ, 0x2 ;  /* 0x0000000203037211 */ /* 0x000fc600078f10ff */
[----:B------:R-:W-:Y:S01]  /*0400*/  VOTEU.ALL UP0, P0 ;  /* 0x00000000003f7886 */ /* 0x000fe20000000000 */
[----:B------:R-:W-:-:S03]  /*0410*/  LOP3.LUT R3, R3, 0xfffffffc, RZ, 0xc0, !PT ;  /* 0xfffffffc03037812 */ /* 0x000fc600078ec0ff */
[----:B------:R-:W-:Y:S01]  /*0420*/  VOTEU.ALL UP1, P1 ;  /* 0x00000000003f7886 */ /* 0x000fe20000820000 */
[----:B------:R-:W0:Y:S01]  /*0430*/  @!UP0 S2UR UR7, SR_CgaCtaId ;  /* 0x00000000000789c3 */ /* 0x000e220000008800 */
[----:B------:R-:W-:Y:S01]  /*0440*/  @!UP0 UMOV UR6, 0x400 ;  /* 0x0000040000068882 */ /* 0x000fe20000000000 */
[----:B------:R-:W-:-:S04]  /*0450*/  @!UP0 UIADD3 UR4, -UR4, 0x100000, URZ ;  /* 0x0010000004048890 */ /* 0x000fc8000fffe13f */
[----:B------:R-:W-:Y:S02]  /*0460*/  @!UP0 USHF.L.U32 UR5, UR4, 0xb, URZ ;  /* 0x0000000b04058899 */ /* 0x000fe4000800063f */
[----:B------:R-:W-:Y:S01]  /*0470*/  @!UP0 USHF.L.U32 UR4, UR4, 0x1, URZ ;  /* 0x0000000104048899 */ /* 0x000fe2000800063f */
[----:B------:R-:W-:Y:S01]  /*0480*/  IMAD.IADD R20, R2, 0x1, -R3 ;  /* 0x0000000102147824 */ /* 0x000fe200078e0a03 */
[----:B------:R-:W-:Y:S01]  /*0490*/  @!UP1 UMOV UR9, 0x400 ;  /* 0x0000040000099882 */ /* 0x000fe20000000000 */
[----:B------:R-:W-:Y:S01]  /*04a0*/  VOTEU.ALL UP2, P1 ;  /* 0x00000000003f7886 */ /* 0x000fe20000840000 */
[----:B------:R-:W-:Y:S01]  /*04b0*/  VOTEU.ALL UP3, P1 ;  /* 0x00000000003f7886 */ /* 0x000fe20000860000 */
[----:B------:R-:W-:Y:S01]  /*04c0*/  VOTEU.ALL UP4, P1 ;  /* 0x00000000003f7886 */ /* 0x000fe20000880000 */
[----:B------:R-:W1:Y:S01]  /*04d0*/  @!UP1 S2UR UR10, SR_CgaCtaId ;  /* 0x00000000000a99c3 */ /* 0x000e620000008800 */
[----:B------:R-:W-:Y:S01]  /*04e0*/  VOTEU.ALL UP5, P1 ;  /* 0x00000000003f7886 */ /* 0x000fe200008a0000 */
[----:B0-----:R-:W-:-:S02]  /*04f0*/  @!UP0 ULEA UR8, UR7, UR6, 0x18 ;  /* 0x0000000607088291 */ /* 0x001fc4000f8ec03f */
[----:B------:R-:W-:-:S04]  /*0500*/  @!UP1 UIADD3 UR6, -UR11, 0x100000, URZ ;  /* 0x001000000b069890 */ /* 0x000fc8000fffe13f */
[----:B------:R-:W-:Y:S02]  /*0510*/  @!UP1 USHF.L.U32 UR7, UR6, 0xb, URZ ;  /* 0x0000000b06079899 */ /* 0x000fe4000800063f */
[----:B------:R-:W-:Y:S01]  /*0520*/  @!UP1 USHF.L.U32 UR6, UR6, 0x1, URZ ;  /* 0x0000000106069899 */ /* 0x000fe2000800063f */
[----:B------:R-:W-:Y:S01]  /*0530*/  VOTEU.ALL UP0, P0 ;  /* 0x00000000003f7886 */ /* 0x000fe20000000000 */
[----:B-1----:R-:W-:Y:S01]  /*0540*/  @!UP1 ULEA UR9, UR10, UR9, 0x18 ;  /* 0x000000090a099291 */ /* 0x002fe2000f8ec03f */
[----:B------:R-:W-:Y:S02]  /*0550*/  VOTEU.ALL UP1, P0 ;  /* 0x00000000003f7886 */ /* 0x000fe40000020000 */
[----:B------:R-:W-:Y:S01]  /*0560*/  ULDC.64 UR10, c[0x0][0x598] ;  /* 0x00016600000a7ab9 */ /* 0x000fe20000000a00 */
[----:B------:R-:W-:Y:S01]  /*0570*/  ISETP.NE.AND P0, PT, R20, 0x3, PT ;  /* 0x000000031400780c */ /* 0x000fe20003f05270 */
[----:B------:R-:W0:Y:S02]  /*0580*/  FENCE.VIEW.ASYNC.S ;  /* 0x00000000000073c6 */ /* 0x000e240000000000 */
[----:B0-----:R0:W3:Y:S01]  /*0590*/  @!UP0 SYNCS.EXCH.64 URZ, [UR8+0x60], UR4 ;  /* 0x00006004083f85b2 */ /* 0x0010e20008000100 */
[----:B------:R-:W-:-:S02]  /*05a0*/  ISETP.NE.U32.AND P1, PT, RZ, UR10, PT ;  /* 0x0000000aff007c0c */ /* 0x000fc4000bf25070 */
[----:B------:R-:W-:Y:S02]  /*05b0*/  ISETP.EQ.OR P0, PT, R20, RZ, !P0 ;  /* 0x000000ff1400720c */ /* 0x000fe40004702670 */
[----:B------:R-:W-:Y:S02]  /*05c0*/  ISETP.NE.AND.EX P1, PT, RZ, UR11, PT, P1 ;  /* 0x0000000bff007c0c */ /* 0x000fe4000bf25310 */
[----:B------:R-:W-:-:S04]  /*05d0*/  ISETP.EQ.AND P0, PT, R5, RZ, P0 ;  /* 0x000000ff0500720c */ /* 0x000fc80000702270 */
[----:B------:R-:W-:-:S04]  /*05e0*/  SEL R7, RZ, 0x1, !P0 ;  /* 0x00000001ff077807 */ /* 0x000fc80004000000 */
[----:B------:R-:W-:Y:S01]  /*05f0*/  SEL R7, R7, 0x2, P3 ;  /* 0x0000000207077807 */ /* 0x000fe20001800000 */
[----:B------:R0:W3:Y:S01]  /*0600*/  @!UP1 SYNCS.EXCH.64 URZ, [UR8+0x68], UR4 ;  /* 0x00006804083f95b2 */ /* 0x0000e20008000100 */
[----:B------:R-:W-:Y:S01]  /*0610*/  NOP ;  /* 0x0000000000007918 */ /* 0x000fe20000000000 */
[----:B------:R0:W3:Y:S01]  /*0620*/  @!UP2 SYNCS.EXCH.64 URZ, [UR9+0x40], UR6 ;  /* 0x00004006093fa5b2 */ /* 0x0000e20008000100 */
[----:B------:R0:W3:Y:S01]  /*0630*/  @!UP3 SYNCS.EXCH.64 URZ, [UR9+0x48], UR6 ;  /* 0x00004806093fb5b2 */ /* 0x0000e20008000100 */
[----:B------:R0:W3:Y:S01]  /*0640*/  @!UP4 SYNCS.EXCH.64 URZ, [UR9+0x50], UR6 ;  /* 0x00005006093fc5b2 */ /* 0x0000e20008000100 */
[----:B------:R0:W3:Y:S01]  /*0650*/  @!UP5 SYNCS.EXCH.64 URZ, [UR9+0x58], UR6 ;  /* 0x00005806093fd5b2 */ /* 0x0000e20008000100 */
[----:B------:R-:W-:Y:S01]  /*0660*/  NOP ;  /* 0x0000000000007918 */ /* 0x000fe20000000000 */
[----:B---34-:R-:W-:Y:S06]  /*0670*/  BAR.SYNC.DEFER_BLOCKING 0x0 ;  /* 0x0000000000007b1d */ /* 0x018fec0000010000 */
[----:B0-----:R-:W-:Y:S05]  /*0680*/  @!P1 BRA `(.L_x_3) ;  /* 0x00000000001c9947 */ /* 0x001fea0003800000 */
[----:B------:R-:W0:Y:S02]  /*0690*/  LDC.64 R2, c[0x0][0x598] ;  /* 0x00016600ff027b82 */ /* 0x000e240000000a00 */
[----:B0-----:R-:W2:Y:S02]  /*06a0*/  LDG.E.64 R2, desc[UR20][R2.64] ;  /* 0x0000001402027981 */ /* 0x001ea4000c1e1b00 */
[----:B--2---:R-:W-:-:S04]  /*06b0*/  ISETP.NE.U32.AND P0, PT, R2, RZ, PT ;  /* 0x000000ff0200720c */ /* 0x004fc80003f05070 */
[----:B------:R-:W-:-:S13]  /*06c0*/  ISETP.NE.AND.EX P0, PT, R3, RZ, PT, P0 ;  /* 0x000000ff0300720c */ /* 0x000fda0003f05300 */
[----:B------:R-:W-:Y:S05]  /*06d0*/  @!P0 BRA `(.L_x_3) ;  /* 0x0000000000088947 */ /* 0x000fea0003800000 */
[----:B------:R2:W5:Y:S01]  /*06e0*/  LD.E R12, desc[UR20][R2.64] ;  /* 0x00000014020c7980 */ /* 0x000562000c101900 */
[----:B------:R-:W-:Y:S05]  /*06f0*/  BRA `(.L_x_4) ;  /* 0x0000000000207947 */ /* 0x000fea0003800000 */
.L_x_3:
[----:B------:R-:W-:Y:S02]  /*0700*/  ULDC.64 UR4, c[0x0][0x588] ;  /* 0x0001620000047ab9 */ /* 0x000fe40000000a00 */
[----:B------:R-:W-:-:S04]  /*0710*/  ISETP.NE.U32.AND P0, PT, RZ, UR4, PT ;  /* 0x00000004ff007c0c */ /* 0x000fc8000bf05070 */
[----:B------:R-:W-:-:S13]  /*0720*/  ISETP.NE.AND.EX P0, PT, RZ, UR5, PT, P0 ;  /* 0x00000005ff007c0c */ /* 0x000fda000bf05300 */
[----:B------:R-:W-:Y:S05]  /*0730*/  @!P0 BRA `(.L_x_5) ;  /* 0x00000000000c8947 */ /* 0x000fea0003800000 */
[----:B------:R-:W0:Y:S02]  /*0740*/  LDC.64 R12, c[0x0][0x588] ;  /* 0x00016200ff0c7b82 */ /* 0x000e240000000a00 */
[----:B0-----:R1:W5:Y:S01]  /*0750*/  LDG.E R12, desc[UR20][R12.64] ;  /* 0x000000140c0c7981 */ /* 0x001362000c1e1900 */
[----:B------:R-:W-:Y:S05]  /*0760*/  BRA `(.L_x_4) ;  /* 0x0000000000047947 */ /* 0x000fea0003800000 */
.L_x_5:
[----:B------:R-:W0:Y:S02]  /*0770*/  LDC R12, c[0x0][0x580] ;  /* 0x00016000ff0c7b82 */ /* 0x000e240000000800 */
.L_x_4:
[----:B------:R-:W-:Y:S02]  /*0780*/  ULDC.64 UR4, c[0x0][0x5a0] ;  /* 0x0001680000047ab9 */ /* 0x000fe40000000a00 */
[----:B------:R-:W-:-:S04]  /*0790*/  ISETP.NE.U32.AND P0, PT, RZ, UR4, PT ;  /* 0x00000004ff007c0c */ /* 0x000fc8000bf05070 */
[----:B------:R-:W-:-:S13]  /*07a0*/  ISETP.NE.AND.EX P0, PT, RZ, UR5, PT, P0 ;  /* 0x00000005ff007c0c */ /* 0x000fda000bf05300 */
[----:B------:R-:W-:Y:S05]  /*07b0*/  @!P0 BRA `(.L_x_6) ;  /* 0x00000000001c8947 */ /* 0x000fea0003800000 */
[----:B--2---:R-:W2:Y:S02]  /*07c0*/  LDC.64 R2, c[0x0][0x5a0] ;  /* 0x00016800ff027b82 */ /* 0x004ea40000000a00 */
[----:B--2---:R-:W2:Y:S02]  /*07d0*/  LDG.E.64 R2, desc[UR20][R2.64] ;  /* 0x0000001402027981 */ /* 0x004ea4000c1e1b00 */
[----:B--2---:R-:W-:-:S04]  /*07e0*/  ISETP.NE.U32.AND P0, PT, R2, RZ, PT ;  /* 0x000000ff0200720c */ /* 0x004fc80003f05070 */
[----:B------:R-:W-:-:S13]  /*07f0*/  ISETP.NE.AND.EX P0, PT, R3, RZ, PT, P0 ;  /* 0x000000ff0300720c */ /* 0x000fda0003f05300 */
[----:B------:R-:W-:Y:S05]  /*0800*/  @!P0 BRA `(.L_x_6) ;  /* 0x0000000000088947 */ /* 0x000fea0003800000 */
[----:B-1----:R4:W5:Y:S01]  /*0810*/  LD.E R13, desc[UR20][R2.64] ;  /* 0x00000014020d7980 */ /* 0x002962000c101900 */
[----:B------:R-:W-:Y:S05]  /*0820*/  BRA `(.L_x_7) ;  /* 0x0000000000207947 */ /* 0x000fea0003800000 */
.L_x_6:
[----:B------:R-:W-:Y:S02]  /*0830*/  ULDC.64 UR4, c[0x0][0x590] ;  /* 0x0001640000047ab9 */ /* 0x000fe40000000a00 */
[----:B------:R-:W-:-:S04]  /*0840*/  ISETP.NE.U32.AND P0, PT, RZ, UR4, PT ;  /* 0x00000004ff007c0c */ /* 0x000fc8000bf05070 */
[----:B------:R-:W-:-:S13]  /*0850*/  ISETP.NE.AND.EX P0, PT, RZ, UR5, PT, P0 ;  /* 0x00000005ff007c0c */ /* 0x000fda000bf05300 */
[----:B------:R-:W-:Y:S05]  /*0860*/  @!P0 BRA `(.L_x_8) ;  /* 0x00000000000c8947 */ /* 0x000fea0003800000 */
[----:B--2---:R-:W1:Y:S02]  /*0870*/  LDC.64 R2, c[0x0][0x590] ;  /* 0x00016400ff027b82 */ /* 0x004e640000000a00 */
[----:B-1----:R3:W5:Y:S01]  /*0880*/  LDG.E R13, desc[UR20][R2.64] ;  /* 0x00000014020d7981 */ /* 0x002762000c1e1900 */
[----:B------:R-:W-:Y:S05]  /*0890*/  BRA `(.L_x_7) ;  /* 0x0000000000047947 */ /* 0x000fea0003800000 */
.L_x_8:
[----:B-1----:R-:W1:Y:S02]  /*08a0*/  LDC R13, c[0x0][0x584] ;  /* 0x00016100ff0d7b82 */ /* 0x002e640000000800 */
.L_x_7:
[----:B------:R-:W0:Y:S01]  /*08b0*/  LDC R0, c[0x0][0x65c] ;  /* 0x00019700ff007b82 */ /* 0x000e220000000800 */
[----:B------:R-:W2:Y:S01]  /*08c0*/  S2R R21, SR_CTAID.Y ;  /* 0x0000000000157919 */ /* 0x000ea20000002600 */
[----:B------:R-:W-:Y:S01]  /*08d0*/  ULDC UR8, c[0x0][0x28c] ;  /* 0x0000a30000087ab9 */ /* 0x000fe20000000800 */
[----:B------:R-:W-:Y:S01]  /*08e0*/  ISETP.NE.AND P0, PT, R5, 0x2, PT ;  /* 0x000000020500780c */ /* 0x000fe20003f05270 */
[----:B------:R-:W-:Y:S01]  /*08f0*/  UIADD3 UR8, UR8, 0x3f, URZ ;  /* 0x0000003f08087890 */ /* 0x000fe2000fffe03f */
[----:B------:R-:W1:Y:S01]  /*0900*/  S2R R14, SR_CTAID.X ;  /* 0x00000000000e7919 */ /* 0x000e620000002500 */
[----:B------:R-:W-:Y:S01]  /*0910*/  UMOV UR5, URZ ;  /* 0x0000003f00057c82 */ /* 0x000fe20008000000 */
[----:B------:R-:W-:Y:S01]  /*0920*/  UMOV UR4, URZ ;  /* 0x0000003f00047c82 */ /* 0x000fe20008000000 */
[----:B------:R-:W-:-:S04]  /*0930*/  USHF.R.S32.HI UR9, URZ, 0x1f, UR8 ;  /* 0x0000001f3f097899 */ /* 0x000fc80008011408 */
[----:B------:R-:W-:-:S04]  /*0940*/  ULEA.HI UR9, UR9, UR8, URZ, 0x6 ;  /* 0x0000000809097291 */ /* 0x000fc8000f8f303f */
[----:B------:R-:W-:Y:S01]  /*0950*/  USHF.R.S32.HI UR13, URZ, 0x6, UR9 ;  /* 0x000000063f0d7899 */ /* 0x000fe20008011409 */
[----:B0-----:R-:W-:-:S13]  /*0960*/  ISETP.NE.AND P4, PT, R0, 0x1, PT ;  /* 0x000000010000780c */ /* 0x001fda0003f85270 */
[----:B------:R-:W1:Y:S01]  /*0970*/  @P4 LDC R15, c[0x0][0x10] ;  /* 0x00000400ff0f4b82 */ /* 0x000e620000000800 */
[----:B--234-:R-:W-:Y:S02]  /*0980*/  @P4 IMAD.MOV.U32 R2, RZ, RZ, R21 ;  /* 0x000000ffff024224 */ /* 0x01cfe400078e0015 */
[----:B------:R-:W-:Y:S02]  /*0990*/  @P4 IMAD.MOV.U32 R3, RZ, RZ, RZ ;  /* 0x000000ffff034224 */ /* 0x000fe400078e00ff */
[----:B------:R-:W-:-:S03]  /*09a0*/  @P4 IMAD.MOV.U32 R5, RZ, RZ, RZ ;  /* 0x000000ffff054224 */ /* 0x000fc600078e00ff */
[----:B------:R-:W0:Y:S01]  /*09b0*/  @!P4 LDC R9, c[0x0][0xc] ;  /* 0x00000300ff09cb82 */ /* 0x000e220000000800 */
[----:B------:R-:W-:Y:S01]  /*09c0*/  ULDC UR6, c[0x0][0xc] ;  /* 0x0000030000067ab9 */ /* 0x000fe20000000800 */
[----:B------:R-:W-:Y:S02]  /*09d0*/  ULDC UR7, c[0x0][0x10] ;  /* 0x0000040000077ab9 */ /* 0x000fe40000000800 */
[----:B------:R-:W-:-:S04]  /*09e0*/  UIMAD.WIDE.U32 UR6, UR6, UR7, URZ ;  /* 0x00000007060672a5 */ /* 0x000fc8000f8e003f */
[----:B------:R-:W2:Y:S01]  /*09f0*/  LDC R8, c[0x0][0x14] ;  /* 0x00000500ff087b82 */ /* 0x000ea20000000800 */
[----:B-1----:R-:W-:-:S04]  /*0a00*/  @P4 IMAD.WIDE.U32 R2, R14, R15, R2 ;  /* 0x0000000f0e024225 */ /* 0x002fc800078e0002 */
[----:B------:R-:W-:Y:S02]  /*0a10*/  IMAD.MOV.U32 R15, RZ, RZ, RZ ;  /* 0x000000ffff0f7224 */ /* 0x000fe400078e00ff */
[----:B------:R-:W-:Y:S02]  /*0a20*/  @P4 IMAD.IADD R3, R3, 0x1, R5 ;  /* 0x0000000103034824 */ /* 0x000fe400078e0205 */
[----:B0-----:R-:W-:-:S04]  /*0a30*/  @!P4 IMAD.WIDE.U32 R4, R9, R21, R14 ;  /* 0x000000150904c225 */ /* 0x001fc800078e000e */
[----:B------:R-:W-:Y:S02]  /*0a40*/  @!P4 IMAD.MOV.U32 R2, RZ, RZ, R4 ;  /* 0x000000ffff02c224 */ /* 0x000fe400078e0004 */
[----:B------:R-:W-:Y:S02]  /*0a50*/  @!P4 IMAD.MOV.U32 R3, RZ, RZ, R5 ;  /* 0x000000ffff03c224 */ /* 0x000fe400078e0005 */
[C---:B--2---:R-:W-:Y:S02]  /*0a60*/  IMAD R17, R8.reuse, UR7, RZ ;  /* 0x0000000708117c24 */ /* 0x044fe4000f8e02ff */
[----:B------:R-:W-:Y:S01]  /*0a70*/  IMAD.WIDE.U32 R8, R8, UR6, RZ ;  /* 0x0000000608087c25 */ /* 0x000fe2000f8e00ff */
[----:B------:R-:W-:-:S03]  /*0a80*/  ULDC.64 UR6, c[0x0][0x650] ;  /* 0x0001940000067ab9 */ /* 0x000fc60000000a00 */
[----:B------:R-:W-:Y:S01]  /*0a90*/  IMAD.IADD R0, R9, 0x1, R17 ;  /* 0x0000000109007824 */ /* 0x000fe200078e0211 */
[----:B------:R-:W-:Y:S06]  /*0aa0*/  @P0 BRA `(.L_x_9) ;  /* 0x0000000000200947 */ /* 0x000fec0003800000 */
[----:B------:R-:W-:Y:S01]  /*0ab0*/  UISETP.GE.U32.AND UP0, UPT, UR13, 0x3, UPT ;  /* 0x000000030d00788c */ /* 0x000fe2000bf06070 */
[----:B------:R-:W-:Y:S01]  /*0ac0*/  IADD3 R2, P0, R2, R8, RZ ;  /* 0x0000000802027210 */ /* 0x000fe20007f1e0ff */
[----:B------:R-:W-:-:S04]  /*0ad0*/  UIMAD.WIDE.U32 UR4, UR13, -0x55555555, URZ ;  /* 0xaaaaaaab0d0478a5 */ /* 0x000fc8000f8e003f */
[----:B------:R-:W-:Y:S01]  /*0ae0*/  USHF.R.U32.HI UR5, URZ, 0x1, UR5 ;  /* 0x000000013f057899 */ /* 0x000fe20008011605 */
[----:B------:R-:W-:Y:S02]  /*0af0*/  IMAD.X R3, R0, 0x1, R3, P0 ;  /* 0x0000000100037824 */ /* 0x000fe400000e0603 */
[----:B------:R-:W-:Y:S02]  /*0b00*/  UMOV UR4, URZ ;  /* 0x0000003f00047c82 */ /* 0x000fe40008000000 */
[----:B------:R-:W-:Y:S02]  /*0b10*/  @UP0 ULOP3.LUT UR4, UR5, 0x1, URZ, 0xc0, !UPT ;  /* 0x0000000105040892 */ /* 0x000fe4000f8ec03f */
[----:B------:R-:W-:-:S12]  /*0b20*/  UIMAD UR5, UR5, -0x3, UR13 ;  /* 0xfffffffd050578a4 */ /* 0x000fd8000f8e020d */
.L_x_9:
[----:B------:R-:W-:Y:S01]  /*0b30*/  ISETP.GE.U32.AND P0, PT, R2, UR6, PT ;  /* 0x0000000602007c0c */ /* 0x000fe2000bf06070 */
[----:B------:R-:W-:Y:S01]  /*0b40*/  IMAD.MOV.U32 R6, RZ, RZ, -0x1 ;  /* 0xffffffffff067424 */ /* 0x000fe200078e00ff */
[----:B------:R-:W-:Y:S01]  /*0b50*/  PRMT R16, RZ, 0x7610, R16 ;  /* 0x00007610ff107816 */ /* 0x000fe20000000010 */
[----:B------:R-:W-:Y:S01]  /*0b60*/  IMAD.MOV.U32 R4, RZ, RZ, -0x1 ;  /* 0xffffffffff047424 */ /* 0x000fe200078e00ff */
[----:B------:R-:W-:Y:S01]  /*0b70*/  ISETP.GE.U32.AND.EX P0, PT, R3, UR7, PT, P0 ;  /* 0x0000000703007c0c */ /* 0x000fe2000bf06100 */
[----:B------:R-:W-:-:S12]  /*0b80*/  IMAD.MOV.U32 R5, RZ, RZ, -0x1 ;  /* 0xffffffffff057424 */ /* 0x000fd800078e00ff */
[----:B------:R-:W-:Y:S05]  /*0b90*/  @P0 BRA `(.L_x_10) ;  /* 0x00000004005c0947 */ /* 0x000fea0003800000 */
[----:B------:R-:W0:Y:S01]  /*0ba0*/  LDC.64 R24, c[0x0][0x628] ;  /* 0x00018a00ff187b82 */ /* 0x000e220000000a00 */
[----:B------:R-:W-:Y:S02]  /*0bb0*/  IMAD.MOV.U32 R4, RZ, RZ, R2 ;  /* 0x000000ffff047224 */ /* 0x000fe400078e0002 */
[----:B------:R-:W-:-:S05]  /*0bc0*/  IMAD.MOV.U32 R5, RZ, RZ, R3 ;  /* 0x000000ffff057224 */ /* 0x000fca00078e0003 */
[----:B------:R-:W1:Y:S08]  /*0bd0*/  LDC R6, c[0x0][0x630] ;  /* 0x00018c00ff067b82 */ /* 0x000e700000000800 */
[----:B------:R-:W2:Y:S01]  /*0be0*/  LDC.64 R26, c[0x0][0x620] ;  /* 0x00018800ff1a7b82 */ /* 0x000ea20000000a00 */
[----:B0-----:R-:W-:-:S04]  /*0bf0*/  ISETP.NE.U32.AND P0, PT, R24, RZ, PT ;  /* 0x000000ff1800720c */ /* 0x001fc80003f05070 */
[----:B------:R-:W-:-:S13]  /*0c00*/  ISETP.NE.AND.EX P0, PT, R25, RZ, PT, P0 ;  /* 0x000000ff1900720c */ /* 0x000fda0003f05300 */
[----:B-12---:R-:W-:Y:S05]  /*0c10*/  @!P0 BRA `(.L_x_11) ;  /* 0x0000000000288947 */ /* 0x006fea0003800000 */
[----:B------:R-:W0:Y:S02]  /*0c20*/  LDC R19, c[0x0][0x634] ;  /* 0x00018d00ff137b82 */ /* 0x000e240000000800 */
[----:B0-----:R-:W-:-:S05]  /*0c30*/  IADD3 R19, P0, R2, R19, RZ ;  /* 0x0000001302137210 */ /* 0x001fca0007f1e0ff */
[----:B------:R-:W-:-:S04]  /*0c40*/  IMAD.X R23, RZ, RZ, R3, P0 ;  /* 0x000000ffff177224 */ /* 0x000fc800000e0603 */
[----:B------:R-:W-:-:S04]  /*0c50*/  IMAD.WIDE.U32 R4, R23, R24, RZ ;  /* 0x0000001817047225 */ /* 0x000fc800078e00ff */
[----:B------:R-:W-:-:S04]  /*0c60*/  IMAD.WIDE.U32 R16, P0, R19, R25, R4 ;  /* 0x0000001913107225 */ /* 0x000fc80007800004 */
[----:B------:R-:W-:-:S04]  /*0c70*/  IMAD.WIDE.U32 R4, R19, R24, RZ ;  /* 0x0000001813047225 */ /* 0x000fc800078e00ff */
[----:B------:R-:W-:Y:S01]  /*0c80*/  IMAD.X R19, RZ, RZ, RZ, P0 ;  /* 0x000000ffff137224 */ /* 0x000fe200000e06ff */
[----:B------:R-:W-:Y:S01]  /*0c90*/  IADD3 RZ, P0, R5, R16, RZ ;  /* 0x0000001005ff7210 */ /* 0x000fe20007f1e0ff */
[----:B------:R-:W-:-:S04]  /*0ca0*/  IMAD.MOV.U32 R18, RZ, RZ, R17 ;  /* 0x000000ffff127224 */ /* 0x000fc800078e0011 */
[----:B------:R-:W-:-:S08]  /*0cb0*/  IMAD.WIDE.U32.X R4, R23, R25, R18, P0 ;  /* 0x0000001917047225 */ /* 0x000fd000000e0412 */
.L_x_11:
[--C-:B------:R-:W-:Y:S01]  /*0cc0*/  SHF.R.U64 R32, R4, R6, R5.reuse ;  /* 0x0000000604207219 */ /* 0x100fe20000001205 */
[----:B------:R-:W0:Y:S01]  /*0cd0*/  LDC.64 R28, c[0x0][0x640] ;  /* 0x00019000ff1c7b82 */ /* 0x000e220000000a00 */
[----:B------:R-:W-:Y:S01]  /*0ce0*/  I2FP.F32.U32 R4, R14 ;  /* 0x0000000e00047245 */ /* 0x000fe20000201000 */
[----:B------:R-:W-:Y:S01]  /*0cf0*/  ULDC UR6, c[0x0][0x150] ;  /* 0x0000540000067ab9 */ /* 0x000fe20000000800 */
[----:B------:R-:W-:Y:S02]  /*0d00*/  SHF.R.U32.HI R5, RZ, R6, R5 ;  /* 0x00000006ff057219 */ /* 0x000fe40000011605 */
[----:B------:R-:W-:Y:S01]  /*0d10*/  IADD3 R17, P0, RZ, -R32, RZ ;  /* 0x80000020ff117210 */ /* 0x000fe20007f1e0ff */
[----:B------:R-:W-:Y:S01]  /*0d20*/  FMUL R6, R4, UR6 ;  /* 0x0000000604067c20 */ /* 0x000fe20008400000 */
[----:B------:R-:W-:Y:S01]  /*0d30*/  ULDC UR6, c[0x0][0x154] ;  /* 0x0000550000067ab9 */ /* 0x000fe20000000800 */
[----:B------:R-:W1:Y:S02]  /*0d40*/  LDC R18, c[0x0][0x618] ;  /* 0x00018600ff127b82 */ /* 0x000e640000000800 */
[----:B------:R-:W-:-:S02]  /*0d50*/  IMAD.X R19, RZ, RZ, ~R5, P0 ;  /* 0x000000ffff137224 */ /* 0x000fc400000e0e05 */
[----:B------:R-:W2:Y:S01]  /*0d60*/  F2I.U32.TRUNC.NTZ R6, R6 ;  /* 0x0000000600067305 */ /* 0x000ea2000020f000 */
[----:B------:R-:W-:-:S03]  /*0d70*/  IMAD.WIDE.U32 R4, R17, R26, R2 ;  /* 0x0000001a11047225 */ /* 0x000fc600078e0002 */
[----:B------:R-:W3:Y:S01]  /*0d80*/  LDC R15, c[0x0][0x144] ;  /* 0x00005100ff0f7b82 */ /* 0x000ee20000000800 */
[----:B------:R-:W-:-:S04]  /*0d90*/  IMAD R16, R19, R26, RZ ;  /* 0x0000001a13107224 */ /* 0x000fc800078e02ff */
[----:B------:R-:W-:-:S03]  /*0da0*/  IMAD R17, R17, R27, R16 ;  /* 0x0000001b11117224 */ /* 0x000fc600078e0210 */
[----:B------:R-:W4:Y:S01]  /*0db0*/  LDC R22, c[0x0][0x608] ;  /* 0x00018200ff167b82 */ /* 0x000f220000000800 */
[----:B------:R-:W-:Y:S01]  /*0dc0*/  IMAD.IADD R17, R5, 0x1, R17 ;  /* 0x0000000105117824 */ /* 0x000fe200078e0211 */
[----:B0-----:R-:W-:Y:S01]  /*0dd0*/  ISETP.NE.U32.AND P0, PT, R28, RZ, PT ;  /* 0x000000ff1c00720c */ /* 0x001fe20003f05070 */
[----:B--2---:R-:W-:-:S03]  /*0de0*/  IMAD.MOV R5, RZ, RZ, -R6 ;  /* 0x000000ffff057224 */ /* 0x004fc600078e0a06 */
[----:B------:R-:W-:Y:S02]  /*0df0*/  ISETP.NE.AND.EX P0, PT, R29, RZ, PT, P0 ;  /* 0x000000ff1d00720c */ /* 0x000fe40003f05300 */
[----:B------:R-:W0:Y:S01]  /*0e00*/  LDC R19, c[0x0][0x658] ;  /* 0x00019600ff137b82 */ /* 0x000e220000000800 */
[-CC-:B-1----:R-:W-:Y:S02]  /*0e10*/  SHF.R.U64 R26, R4, R18.reuse, R17.reuse ;  /* 0x00000012041a7219 */ /* 0x182fe40000001211 */
[----:B------:R-:W-:Y:S02]  /*0e20*/  I2FP.F32.U32 R4, R21 ;  /* 0x0000001500047245 */ /* 0x000fe40000201000 */
[----:B------:R-:W-:Y:S01]  /*0e30*/  SHF.R.U32.HI R17, RZ, R18, R17 ;  /* 0x00000012ff117219 */ /* 0x000fe20000011611 */
[----:B------:R-:W-:Y:S02]  /*0e40*/  IMAD.MOV.U32 R18, RZ, RZ, 0x1 ;  /* 0x00000001ff127424 */ /* 0x000fe400078e00ff */
[----:B------:R-:W1:Y:S01]  /*0e50*/  LDC R24, c[0x0][0x148] ;  /* 0x00005200ff187b82 */ /* 0x000e620000000800 */
[----:B---3--:R-:W-:-:S02]  /*0e60*/  IMAD R6, R15, R5, R14 ;  /* 0x000000050f067224 */ /* 0x008fc400078e020e */
[----:B------:R-:W-:Y:S01]  /*0e70*/  FMUL R5, R4, UR6 ;  /* 0x0000000604057c20 */ /* 0x000fe20008400000 */
[----:B------:R-:W-:-:S04]  /*0e80*/  IMAD.MOV.U32 R4, RZ, RZ, -0x1 ;  /* 0xffffffffff047424 */ /* 0x000fc800078e00ff */
[----:B------:R-:W2:Y:S01]  /*0e90*/  LDC R25, c[0x0][0x600] ;  /* 0x00018000ff197b82 */ /* 0x000ea20000000800 */
[-CC-:B----4-:R-:W-:Y:S02]  /*0ea0*/  SHF.R.U64 R34, R26, R22.reuse, R17.reuse ;  /* 0x000000161a227219 */ /* 0x190fe40000001211 */
[----:B------:R-:W-:Y:S02]  /*0eb0*/  SHF.R.U32.HI R14, RZ, R22, R17 ;  /* 0x00000016ff0e7219 */ /* 0x000fe40000011611 */
[----:B------:R3:W4:Y:S03]  /*0ec0*/  F2I.U32.TRUNC.NTZ R22, R5 ;  /* 0x0000000500167305 */ /* 0x000726000020f000 */
[----:B------:R-:W1:Y:S01]  /*0ed0*/  LDC R27, c[0x0][0x648] ;  /* 0x00019200ff1b7b82 */ /* 0x000e620000000800 */
[-C--:B0-----:R-:W-:Y:S02]  /*0ee0*/  SHF.R.U64 R36, R34, R19.reuse, R14 ;  /* 0x0000001322247219 */ /* 0x081fe4000000120e */
[----:B------:R-:W-:-:S02]  /*0ef0*/  SHF.L.U32 R4, R4, R19, RZ ;  /* 0x0000001304047219 */ /* 0x000fc400000006ff */
[-C--:B------:R-:W-:Y:S02]  /*0f00*/  SHF.R.U32.HI R14, RZ, R19.reuse, R14 ;  /* 0x00000013ff0e7219 */ /* 0x080fe4000001160e */
[----:B------:R-:W-:Y:S01]  /*0f10*/  SHF.L.U32 R18, R18, R19, RZ ;  /* 0x0000001312127219 */ /* 0x000fe200000006ff */
[----:B------:R-:W0:Y:S01]  /*0f20*/  LDC R31, c[0x0][0x638] ;  /* 0x00018e00ff1f7b82 */ /* 0x000e220000000800 */
[----:B------:R-:W-:Y:S01]  /*0f30*/  LOP3.LUT R19, RZ, R4, RZ, 0x33, !PT ;  /* 0x00000004ff137212 */ /* 0x000fe200078e33ff */
[----:B------:R-:W-:Y:S02]  /*0f40*/  IMAD.MOV.U32 R4, RZ, RZ, R36 ;  /* 0x000000ffff047224 */ /* 0x000fe400078e0024 */
[----:B---3--:R-:W-:-:S04]  /*0f50*/  IMAD.MOV.U32 R5, RZ, RZ, R14 ;  /* 0x000000ffff057224 */ /* 0x008fc800078e000e */
[----:B------:R-:W3:Y:S01]  /*0f60*/  LDC R30, c[0x0][0x610] ;  /* 0x00018400ff1e7b82 */ /* 0x000ee20000000800 */
[----:B----4-:R-:W-:Y:S05]  /*0f70*/  @!P0 BRA `(.L_x_12) ;  /* 0x0000000000288947 */ /* 0x010fea0003800000 */
[----:B------:R-:W4:Y:S02]  /*0f80*/  LDC R17, c[0x0][0x64c] ;  /* 0x00019300ff117b82 */ /* 0x000f240000000800 */
[----:B----4-:R-:W-:-:S05]  /*0f90*/  IADD3 R17, P0, R36, R17, RZ ;  /* 0x0000001124117210 */ /* 0x010fca0007f1e0ff */
        /* <DEDUP_REMOVED lines=8> */
.L_x_12:
[----:B-1----:R-:W-:Y:S01]  /*1020*/  SHF.R.U64 R4, R4, R27, R5 ;  /* 0x0000001b04047219 */ /* 0x002fe20000001205 */
[----:B--2---:R-:W-:Y:S01]  /*1030*/  VIADD R5, R25, 0xffffffff ;  /* 0xffffffff19057836 */ /* 0x004fe20000000000 */
[----:B------:R-:W-:Y:S01]  /*1040*/  LOP3.LUT R19, R34, R19, RZ, 0xc0, !PT ;  /* 0x0000001322137212 */ /* 0x000fe200078ec0ff */
[----:B------:R-:W-:Y:S02]  /*1050*/  IMAD.MOV R22, RZ, RZ, -R22 ;  /* 0x000000ffff167224 */ /* 0x000fe400078e0a16 */
[----:B------:R-:W-:Y:S01]  /*1060*/  IMAD.MOV R14, RZ, RZ, -R4 ;  /* 0x000000ffff0e7224 */ /* 0x000fe200078e0a04 */
[----:B------:R-:W-:Y:S01]  /*1070*/  LOP3.LUT R5, R26, R5, RZ, 0xc0, !PT ;  /* 0x000000051a057212 */ /* 0x000fe200078ec0ff */
[----:B------:R-:W-:Y:S02]  /*1080*/  IMAD R19, R18, R4, R19 ;  /* 0x0000000412137224 */ /* 0x000fe400078e0213 */
[----:B------:R-:W-:Y:S02]  /*1090*/  @P4 IMAD R6, R24, R22, R21 ;  /* 0x0000001618064224 */ /* 0x000fe400078e0215 */
[----:B0-----:R-:W-:-:S02]  /*10a0*/  IMAD R4, R14, R31, R36 ;  /* 0x0000001f0e047224 */ /* 0x001fc400078e0224 */
[----:B---3--:R-:W-:Y:S02]  /*10b0*/  IMAD R6, R19, R30, R6 ;  /* 0x0000001e13067224 */ /* 0x008fe400078e0206 */
[----:B------:R-:W-:Y:S02]  /*10c0*/  IMAD R5, R4, R25, R5 ;  /* 0x0000001904057224 */ /* 0x000fe400078e0205 */
[----:B------:R-:W-:-:S03]  /*10d0*/  IMAD.MOV.U32 R16, RZ, RZ, 0x1 ;  /* 0x00000001ff107424 */ /* 0x000fc600078e00ff */
[----:B------:R-:W-:Y:S02]  /*10e0*/  SEL R4, R5, R6, !P4 ;  /* 0x0000000605047207 */ /* 0x000fe40006000000 */
[----:B------:R-:W-:Y:S01]  /*10f0*/  SEL R6, R6, R5, !P4 ;  /* 0x0000000506067207 */ /* 0x000fe20006000000 */
[----:B------:R-:W-:-:S07]  /*1100*/  IMAD.MOV.U32 R5, RZ, RZ, R32 ;  /* 0x000000ffff057224 */ /* 0x000fce00078e0020 */
.L_x_10:
[----:B------:R-:W-:Y:S05]  /*1110*/  @!P2 BRA `(.L_x_13) ;  /* 0x0000004000e0a947 */ /* 0x000fea0003800000 */
[----:B------:R-:W-:-:S13]  /*1120*/  ISETP.GT.U32.AND P0, PT, R33, 0x1, PT ;  /* 0x000000012100780c */ /* 0x000fda0003f04070 */
[----:B------:R-:W-:Y:S05]  /*1130*/  @P0 EXIT ;  /* 0x000000000000094d */ /* 0x000fea0003800000 */
.L_x_14:
[----:B------:R-:W-:-:S08]  /*1140*/  NOP ;  /* 0x0000000000007918 */ /* 0x000fd00000000000 */
[----:B------:R-:W0:Y:S02]  /*1150*/  USETMAXREG.TRY_ALLOC.CTAPOOL UP0, 0xe8 ;  /* 0x000000e8000079c8 */ /* 0x000e240008000600 */
[----:B0-----:R-:W-:-:S13]  /*1160*/  PLOP3.LUT P0, PT, PT, PT, UP0, 0x80, 0x0 ;  /* 0x000000000000781c */ /* 0x001fda0003f0f008 */
[----:B------:R-:W-:Y:S05]  /*1170*/  @!P0 BRA `(.L_x_14) ;  /* 0xfffffffc00f08947 */ /* 0x000fea000383ffff */
[----:B------:R-:W-:-:S13]  /*1180*/  LOP3.LUT P0, RZ, R16, 0xff, RZ, 0xc0, !PT ;  /* 0x000000ff10ff7812 */ /* 0x000fda000780c0ff */
[----:B------:R-:W-:Y:S05]  /*1190*/  @!P0 EXIT ;  /* 0x000000000000894d */ /* 0x000fea0003800000 */
[----:B------:R-:W0:Y:S01]  /*11a0*/  S2UR UR6, SR_CgaCtaId ;  /* 0x00000000000679c3 */ /* 0x000e220000008800 */
[----:B------:R-:W-:Y:S01]  /*11b0*/  SHF.R.S32.HI R11, RZ, 0x1f, R10 ;  /* 0x0000001fff0b7819 */ /* 0x000fe2000001140a */
[----:B------:R-:W-:Y:S01]  /*11c0*/  UIADD3 UR7, UR15, -0x1, URZ ;  /* 0xffffffff0f077890 */ /* 0x000fe2000fffe03f */
[----:B------:R-:W-:Y:S01]  /*11d0*/  LOP3.LUT R86, R7, 0x1, RZ, 0xfc, !PT ;  /* 0x0000000107567812 */ /* 0x000fe200078efcff */
[----:B------:R-:W-:Y:S01]  /*11e0*/  UMOV UR12, 0x400 ;  /* 0x00000400000c7882 */ /* 0x000fe20000000000 */
[CC--:B------:R-:W-:Y:S01]  /*11f0*/  LEA.HI R15, R11.reuse, R10.reuse, RZ, 0x2 ;  /* 0x0000000a0b0f7211 */ /* 0x0c0fe200078f10ff */
[----:B------:R-:W-:Y:S01]  /*1200*/  UISETP.LT.AND UP0, UPT, UR13, 0x1, UPT ;  /* 0x000000010d00788c */ /* 0x000fe2000bf01270 */
[----:B------:R-:W-:Y:S01]  /*1210*/  LEA.HI R16, R11, R10, RZ, 0x5 ;  /* 0x0000000a0b107211 */ /* 0x000fe200078f28ff */
[----:B------:R-:W-:Y:S01]  /*1220*/  USHF.L.U32 UR23, UR13, 0x1, URZ ;  /* 0x000000010d177899 */ /* 0x000fe2000800063f */
[--C-:B------:R-:W-:Y:S01]  /*1230*/  SHF.R.S32.HI R14, RZ, 0x2, R15.reuse ;  /* 0x00000002ff0e7819 */ /* 0x100fe2000001140f */
[----:B------:R-:W-:Y:S01]  /*1240*/  USEL UR14, UR13, 0x1, UP0 ;  /* 0x000000010d0e7887 */ /* 0x000fe20008000000 */
[----:B------:R-:W-:Y:S01]  /*1250*/  SHF.R.S32.HI R17, RZ, 0x1f, R15 ;  /* 0x0000001fff117819 */ /* 0x000fe2000001140f */
[----:B------:R-:W-:Y:S01]  /*1260*/  UISETP.NE.AND UP0, UPT, UR7, URZ, UPT ;  /* 0x0000003f0700728c */ /* 0x000fe2000bf05270 */
[----:B------:R-:W-:Y:S01]  /*1270*/  LOP3.LUT R11, R15, 0xfffffffc, RZ, 0xc0, !PT ;  /* 0xfffffffc0f0b7812 */ /* 0x000fe200078ec0ff */
[----:B------:R-:W-:Y:S01]  /*1280*/  UIADD3 UR14, -UR14, UR13, URZ ;  /* 0x0000000d0e0e7290 */ /* 0x000fe2000fffe13f */
[----:B------:R-:W-:Y:S01]  /*1290*/  LEA.HI R17, R17, R14, RZ, 0x3 ;  /* 0x0000000e11117211 */ /* 0x000fe200078f18ff */
[----:B------:R-:W-:-:S02]  /*12a0*/  USEL UR9, URZ, 0x1, UP0 ;  /* 0x000000013f097887 */ /* 0x000fc40008000000 */
[----:B------:R-:W-:Y:S01]  /*12b0*/  IMAD.IADD R18, R10, 0x1, -R11 ;  /* 0x000000010a127824 */ /* 0x000fe200078e0a0b */
[----:B------:R-:W-:-:S03]  /*12c0*/  LOP3.LUT R17, R17, 0xfffffff8, RZ, 0xc0, !PT ;  /* 0xfffffff811117812 */ /* 0x000fc600078ec0ff */
[----:B------:R-:W-:Y:S01]  /*12d0*/  IMAD.U32 R87, RZ, RZ, UR9 ;  /* 0x00000009ff577e24 */ /* 0x000fe2000f8e00ff */
[----:B0-----:R-:W-:Y:S01]  /*12e0*/  ULEA UR12, UR6, UR12, 0x18 ;  /* 0x0000000c060c7291 */ /* 0x001fe2000f8ec03f */
[----:B------:R-:W-:Y:S01]  /*12f0*/  IMAD.IADD R14, R14, 0x1, -R17 ;  /* 0x000000010e0e7824 */ /* 0x000fe200078e0a11 */
[----:B------:R-:W-:Y:S01]  /*1300*/  USHF.L.U32 UR6, UR7, 0x3, URZ ;  /* 0x0000000307067899 */ /* 0x000fe2000800063f */
[----:B------:R-:W-:Y:S01]  /*1310*/  SHF.R.S32.HI R17, RZ, 0x5, R16 ;  /* 0x00000005ff117819 */ /* 0x000fe20000011410 */
[----:B------:R-:W-:Y:S02]  /*1320*/  UIADD3 UR7, UR12, 0x3100, URZ ;  /* 0x000031000c077890 */ /* 0x000fe4000fffe03f */
[----:B------:R-:W-:Y:S01]  /*1330*/  ULOP3.LUT UR6, UR6, 0x8, URZ, 0xc0, !UPT ;  /* 0x0000000806067892 */ /* 0x000fe2000f8ec03f */
[--C-:B------:R-:W-:Y:S01]  /*1340*/  SHF.R.S32.HI R15, RZ, 0x1f, R14.reuse ;  /* 0x0000001fff0f7819 */ /* 0x100fe2000001140e */
[----:B------:R-:W-:Y:S01]  /*1350*/  UIADD3 UR8, UR12, 0x100, URZ ;  /* 0x000001000c087890 */ /* 0x000fe2000fffe03f */
[----:B------:R-:W-:Y:S01]  /*1360*/  IMAD R19, R17, -0x10, -R14 ;  /* 0xfffffff011137824 */ /* 0x000fe200078e0a0e */
[----:B------:R-:W-:-:S02]  /*1370*/  USHF.R.U32.HI UR7, URZ, 0x4, UR7 ;  /* 0x000000043f077899 */ /* 0x000fc40008011607 */
[----:B------:R-:W-:Y:S01]  /*1380*/  USHF.R.U32.HI UR8, URZ, 0x4, UR8 ;  /* 0x000000043f087899 */ /* 0x000fe20008011608 */
[----:B------:R-:W-:Y:S01]  /*1390*/  IMAD.WIDE R10, R17, 0x10, R14 ;  /* 0x00000010110a7825 */ /* 0x000fe200078e020e */
[----:B------:R-:W-:Y:S02]  /*13a0*/  ULOP3.LUT UR25, UR6, 0x8, URZ, 0x3c, !UPT ;  /* 0x0000000806197892 */ /* 0x000fe4000f8e3c3f */
[----:B------:R-:W-:Y:S02]  /*13b0*/  ULOP3.LUT UR16, UR6, 0x18, URZ, 0x3c, !UPT ;  /* 0x0000001806107892 */ /* 0x000fe4000f8e3c3f */
[----:B------:R-:W-:Y:S01]  /*13c0*/  UIADD3 UR24, UR12, 0x40, URZ ;  /* 0x000000400c187890 */ /* 0x000fe2000fffe03f */
[----:B------:R-:W-:Y:S01]  /*13d0*/  ULDC UR6, c[0x0][0x284] ;  /* 0x0000a10000067ab9 */ /* 0x000fe20000000800 */
[----:B------:R-:W-:Y:S01]  /*13e0*/  ULOP3.LUT UR7, UR7, 0x3fff, URZ, 0xc0, !UPT ;  /* 0x00003fff07077892 */ /* 0x000fe2000f8ec03f */
[----:B------:R-:W-:Y:S01]  /*13f0*/  VIADD R19, R19, UR6 ;  /* 0x0000000613137c36 */ /* 0x000fe20008000000 */
[----:B------:R-:W-:-:S02]  /*1400*/  ULOP3.LUT UR8, UR8, 0x3fff, URZ, 0xc0, !UPT ;  /* 0x00003fff08087892 */ /* 0x000fc4000f8ec03f */
[----:B------:R-:W-:Y:S02]  /*1410*/  ULEA UR15, UR15, UR24, 0x3 ;  /* 0x000000180f0f7291 */ /* 0x000fe4000f8e183f */
[----:B------:R-:W-:Y:S02]  /*1420*/  ULOP3.LUT UR17, UR7, 0x10000, URZ, 0xfc, !UPT ;  /* 0x0001000007117892 */ /* 0x000fe4000f8efc3f */
[----:B------:R-:W-:-:S12]  /*1430*/  ULOP3.LUT UR18, UR8, 0x10000, URZ, 0xfc, !UPT ;  /* 0x0001000008127892 */ /* 0x000fd8000f8efc3f */
.L_x_105:
[----:B------:R-:W-:Y:S01]  /*1440*/  SHF.L.U32 R14, R87, 0x1f, RZ ;  /* 0x0000001f570e7819 */ /* 0x000fe200000006ff */
[----:B------:R-:W0:Y:S01]  /*1450*/  LDC R15, c[0x0][0x28c] ;  /* 0x0000a300ff0f7b82 */ /* 0x000e220000000800 */
[----:B------:R-:W-:Y:S01]  /*1460*/  UMOV UR6, URZ ;  /* 0x0000003f00067c82 */ /* 0x000fe20008000000 */
[----:B------:R-:W-:Y:S01]  /*1470*/  UMOV UR19, UR5 ;  /* 0x0000000500137c82 */ /* 0x000fe20008000000 */
[----:B-1----:R-:W1:Y:S01]  /*1480*/  SYNCS.PHASECHK.TRANS64.TRYWAIT P0, [UR15+-0x8], R14 ;  /* 0xfffff80eff0075a7 */ /* 0x002e62000800014f */
[----:B0-----:R-:W-:Y:S01]  /*1490*/  ISETP.GE.AND P1, PT, R15, 0x1, PT ;  /* 0x000000010f00780c */ /* 0x001fe20003f26270 */
[----:B-1234-:R-:W-:-:S12]  /*14a0*/  @!P0 BRA `(.L_x_15) ;  /* 0x0000004c00b48947 */ /* 0x01efd80003800000 */
.L_x_126:
[----:B------:R-:W-:Y:S01]  /*14b0*/  UMOV UR7, URZ ;  /* 0x0000003f00077c82 */ /* 0x000fe20008000000 */
[----:B------:R-:W-:Y:S01]  /*14c0*/  UMOV UR8, URZ ;  /* 0x0000003f00087c82 */ /* 0x000fe20008000000 */
[----:B------:R-:W-:Y:S02]  /*14d0*/  CS2R R22, SRZ ;  /* 0x0000000000167805 */ /* 0x000fe4000001ff00 */
[----:B------:R-:W-:Y:S02]  /*14e0*/  CS2R R56, SRZ ;  /* 0x0000000000387805 */ /* 0x000fe4000001ff00 */
[----:B------:R-:W-:Y:S02]  /*14f0*/  CS2R R58, SRZ ;  /* 0x00000000003a7805 */ /* 0x000fe4000001ff00 */
[----:B------:R-:W-:Y:S02]  /*1500*/  CS2R R60, SRZ ;  /* 0x00000000003c7805 */ /* 0x000fe4000001ff00 */
[----:B------:R-:W-:-:S02]  /*1510*/  CS2R R62, SRZ ;  /* 0x00000000003e7805 */ /* 0x000fc4000001ff00 */
[----:B------:R-:W-:Y:S02]  /*1520*/  CS2R R64, SRZ ;  /* 0x0000000000407805 */ /* 0x000fe4000001ff00 */
        /* <DEDUP_REMOVED lines=9> */
[----:B------:R-:W-:Y:S01]  /*15c0*/  CS2R R84, SRZ ;  /* 0x0000000000547805 */ /* 0x000fe2000001ff00 */
[----:B------:R-:W-:Y:S01]  /*15d0*/  IMAD.U32 R17, RZ, RZ, UR4 ;  /* 0x00000004ff117e24 */ /* 0x000fe2000f8e00ff */
        /* <DEDUP_REMOVED lines=15> */
[----:B------:R-:W-:Y:S01]  /*16d0*/  CS2R R54, SRZ ;  /* 0x0000000000367805 */ /* 0x000fe2000001ff00 */
[----:B------:R-:W-:Y:S06]  /*16e0*/  @!P1 BRA `(.L_x_16) ;  /* 0x0000000400589947 */ /* 0x000fec0003800000 */
[----:B------:R-:W-:-:S13]  /*16f0*/  ISETP.NE.AND P1, PT, R86, 0x3, PT ;  /* 0x000000035600780c */ /* 0x000fda0003f25270 */
[----:B------:R-:W-:Y:S05]  /*1700*/  @!P1 BRA `(.L_x_17) ;  /* 0x0000000000049947 */ /* 0x000fea0003800000 */
[----:B------:R-:W-:Y:S01]  /*1710*/  BPT.TRAP 0x1 ;  /* 0x000000040000795c */ /* 0x000fe20000300000 */
.L_x_17:
[----:B------:R-:W-:Y:S01]  /*1720*/  ULEA UR6, UR5, UR12, 0x3 ;  /* 0x0000000c05067291 */ /* 0x000fe2000f8e183f */
[----:B0-----:R-:W-:-:S05]  /*1730*/  IMAD.U32 R14, RZ, RZ, UR4 ;  /* 0x00000004ff0e7e24 */ /* 0x001fca000f8e00ff */
[----:B------:R-:W-:-:S04]  /*1740*/  SHF.L.U32 R14, R14, 0x1f, RZ ;  /* 0x0000001f0e0e7819 */ /* 0x000fc800000006ff */
[----:B------:R0:W1:Y:S01]  /*1750*/  SYNCS.PHASECHK.TRANS64.TRYWAIT P0, [UR6], R14 ;  /* 0x0000000eff0075a7 */ /* 0x0000620008000146 */
[----:B------:R-:W-:Y:S05]  /*1760*/  @!P1 BRA `(.L_x_18) ;  /* 0x0000000000049947 */ /* 0x000fea0003800000 */
[----:B------:R-:W-:Y:S01]  /*1770*/  BPT.TRAP 0x1 ;  /* 0x000000040000795c */ /* 0x000fe20000300000 */
.L_x_18:
[----:B-1----:R-:W-:Y:S05]  /*1780*/  @P0 BRA `(.L_x_19) ;  /* 0x0000000000080947 */ /* 0x002fea0003800000 */
[----:B------:R-:W1:Y:S02]  /*1790*/  SYNCS.PHASECHK.TRANS64.TRYWAIT P0, [UR6], R14 ;  /* 0x0000000eff0075a7 */ /* 0x000e640008000146 */
[----:B-1----:R-:W-:Y:S05]  /*17a0*/  @!P0 BRA `(.L_x_20) ;  /* 0x0000004c000c8947 */ /* 0x002fea0003800000 */
.L_x_19:
[----:B------:R-:W-:Y:S01]  /*17b0*/  ULEA UR8, UR5, UR18, 0x8 ;  /* 0x0000001205087291 */ /* 0x000fe2000f8e403f */
[----:B------:R-:W-:Y:S01]  /*17c0*/  WARPGROUP.ARRIVE ;  /* 0x00000000000079c5 */ /* 0x000fe20000000000 */
[----:B------:R-:W-:Y:S01]  /*17d0*/  ULEA UR10, UR5, UR17, 0x8 ;  /* 0x00000011050a7291 */ /* 0x000fe2000f8e403f */
[----:B------:R-:W-:Y:S01]  /*17e0*/  CS2R R22, SRZ ;  /* 0x0000000000167805 */ /* 0x000fe2000001ff00 */
[----:B------:R-:W-:Y:S01]  /*17f0*/  UMOV UR9, 0x80000020 ;  /* 0x8000002000097882 */ /* 0x000fe20000000000 */
[----:B------:R-:W-:Y:S01]  /*1800*/  UMOV UR11, 0x80000020 ;  /* 0x80000020000b7882 */ /* 0x000fe20000000000 */
[----:B------:R-:W-:Y:S01]  /*1810*/  ULDC UR7, c[0x0][0x50c] ;  /* 0x0001430000077ab9 */ /* 0x000fe20000000800 */
[----:B------:R-:W-:Y:S01]  /*1820*/  UMOV UR6, 0x2 ;  /* 0x0000000200067882 */ /* 0x000fe20000000000 */
[----:B------:R-:W-:Y:S01]  /*1830*/  UISETP.NE.AND UP0, UPT, UR7, 0x2, UPT ;  /* 0x000000020700788c */ /* 0x000fe2000bf05270 */
[----:B------:R-:W-:Y:S02]  /*1840*/  CS2R R56, SRZ ;  /* 0x0000000000387805 */ /* 0x000fe4000001ff00 */
[----:B------:R-:W-:Y:S01]  /*1850*/  CS2R R58, SRZ ;  /* 0x00000000003a7805 */ /* 0x000fe2000001ff00 */
[----:B------:R-:W-:Y:S01]  /*1860*/  QGMMA.64x64x32.F32.E4M3.E4M3 R24, gdesc[UR8], RZ, !UPT ;  /* 0x00e00000081879f3 */ /* 0x000fe2000c7008ff */
[----:B------:R-:W-:Y:S01]  /*1870*/  USEL UR7, URZ, 0x1, UP0 ;  /* 0x000000013f077887 */ /* 0x000fe20008000000 */
[----:B------:R-:W-:Y:S01]  /*1880*/  CS2R R60, SRZ ;  /* 0x00000000003c7805 */ /* 0x000fe2000001ff00 */
[----:B------:R-:W-:Y:S01]  /*1890*/  UIADD3 UR8, UR8, 0x2, URZ ;  /* 0x0000000208087890 */ /* 0x000fe2000fffe03f */
[----:B------:R-:W-:Y:S01]  /*18a0*/  CS2R R62, SRZ ;  /* 0x00000000003e7805 */ /* 0x000fe2000001ff00 */
[----:B------:R-:W-:Y:S01]  /*18b0*/  UIADD3 UR10, UR10, 0x2, URZ ;  /* 0x000000020a0a7890 */ /* 0x000fe2000fffe03f */
[----:B------:R-:W-:-:S02]  /*18c0*/  CS2R R64, SRZ ;  /* 0x0000000000407805 */ /* 0x000fc4000001ff00 */
[----:B------:R-:W-:Y:S01]  /*18d0*/  ISETP.NE.AND P0, PT, RZ, UR7, PT ;  /* 0x00000007ff007c0c */ /* 0x000fe2000bf05270 */
[----:B------:R-:W-:Y:S01]  /*18e0*/  UMOV UR9, 0x80000020 ;  /* 0x8000002000097882 */ /* 0x000fe20000000000 */
[----:B------:R-:W-:Y:S01]  /*18f0*/  UMOV UR11, 0x80000020 ;  /* 0x80000020000b7882 */ /* 0x000fe20000000000 */
        /* <DEDUP_REMOVED lines=10> */
[----:B------:R-:W-:Y:S01]  /*19a0*/  QGMMA.64x64x32.F32.E4M3.E4M3 R24, gdesc[UR8], R24, gsb0 ;  /* 0x00e00000081879f3 */ /* 0x000fe20008000818 */
[----:B------:R-:W-:Y:S05]  /*19b0*/  @!P0 BRA `(.L_x_21) ;  /* 0x0000000000888947 */ /* 0x000fea0003800000 */
[----:B------:R-:W-:Y:S02]  /*19c0*/  WARPGROUP.DEPBAR.LE gsb0, 0x0 ;  /* 0x00008000000079c5 */ /* 0x000fe40000010000 */
[----:B------:R-:W-:-:S01]  /*19d0*/  FADD R85, RZ, R24 ;  /* 0x00000018ff557221 */ /* 0x000fc20000000000 */
[----:B------:R-:W-:Y:S01]  /*19e0*/  FADD R84, RZ, R25 ;  /* 0x00000019ff547221 */ /* 0x000fe20000000000 */
        /* <DEDUP_REMOVED lines=30> */
[----:B------:R-:W-:-:S06]  /*1bd0*/  UMOV UR6, URZ ;  /* 0x0000003f00067c82 */ /* 0x000fcc0008000000 */
.L_x_21:
[----:B------:R-:W-:-:S04]  /*1be0*/  UIADD3 UR19, UR5, 0x1, URZ ;  /* 0x0000000105137890 */ /* 0x000fc8000fffe03f */
[----:B------:R-:W-:-:S04]  /*1bf0*/  UISETP.NE.AND UP0, UPT, UR19, 0x3, UPT ;  /* 0x000000031300788c */ /* 0x000fc8000bf05270 */
[----:B------:R-:W-:Y:S02]  /*1c00*/  USEL UR8, URZ, 0x1, UP0 ;  /* 0x000000013f087887 */ /* 0x000fe40008000000 */
[----:B------:R-:W-:Y:S02]  /*1c10*/  USEL UR19, UR19, URZ, UP0 ;  /* 0x0000003f13137287 */ /* 0x000fe40008000000 */
[----:B------:R-:W-:-:S06]  /*1c20*/  ULOP3.LUT UR8, UR4, UR8, URZ, 0x3c, !UPT ;  /* 0x0000000804087292 */ /* 0x000fcc000f8e3c3f */
[----:B------:R-:W-:Y:S01]  /*1c30*/  IMAD.U32 R17, RZ, RZ, UR8 ;  /* 0x00000008ff117e24 */ /* 0x000fe2000f8e00ff */
[----:B------:R-:W-:-:S06]  /*1c40*/  UMOV UR8, 0x1 ;  /* 0x0000000100087882 */ /* 0x000fcc0000000000 */
.L_x_16:
[----:B------:R-:W-:-:S06]  /*1c50*/  UISETP.GE.AND UP0, UPT, UR14, 0x1, UPT ;  /* 0x000000010e00788c */ /* 0x000fcc000bf06270 */
[----:B------:R-:W-:-:S13]  /*1c60*/  PLOP3.LUT P0, PT, PT, PT, UP0, 0x80, 0x0 ;  /* 0x000000000000781c */ /* 0x000fda0003f0f008 */
[----:B------:R-:W-:Y:S05]  /*1c70*/  @!P0 BRA `(.L_x_22) ;  /* 0x0000000400648947 */ /* 0x000fea0003800000 */
[----:B01----:R-:W-:Y:S01]  /*1c80*/  IMAD.U32 R14, RZ, RZ, UR14 ;  /* 0x0000000eff0e7e24 */ /* 0x003fe2000f8e00ff */
[----:B------:R-:W-:Y:S01]  /*1c90*/  UMOV UR22, UR5 ;  /* 0x0000000500167c82 */ /* 0x000fe20008000000 */
[----:B------:R-:W-:-:S05]  /*1ca0*/  ULDC UR26, c[0x0][0x50c] ;  /* 0x00014300001a7ab9 */ /* 0x000fca0000000800 */
.L_x_30:
[----:B------:R-:W-:-:S13]  /*1cb0*/  ISETP.NE.AND P1, PT, R86, 0x3, PT ;  /* 0x000000035600780c */ /* 0x000fda0003f25270 */
[----:B01----:R-:W-:Y:S05]  /*1cc0*/  @!P1 BRA `(.L_x_23) ;  /* 0x0000000000049947 */ /* 0x003fea0003800000 */
[----:B------:R-:W-:Y:S01]  /*1cd0*/  BPT.TRAP 0x1 ;  /* 0x000000040000795c */ /* 0x000fe20000300000 */
.L_x_23:
[----:B------:R-:W-:Y:S01]  /*1ce0*/  ULEA UR9, UR19, UR12, 0x3 ;  /* 0x0000000c13097291 */ /* 0x000fe2000f8e183f */
[----:B------:R-:W-:-:S08]  /*1cf0*/  SHF.L.U32 R15, R17, 0x1f, RZ ;  /* 0x0000001f110f7819 */ /* 0x000fd000000006ff */
[----:B------:R0:W1:Y:S01]  /*1d00*/  SYNCS.PHASECHK.TRANS64.TRYWAIT P0, [UR9], R15 ;  /* 0x0000000fff0075a7 */ /* 0x0000620008000149 */
[----:B------:R-:W-:Y:S05]  /*1d10*/  @!P1 BRA `(.L_x_24) ;  /* 0x0000000000049947 */ /* 0x000fea0003800000 */
[----:B------:R-:W-:Y:S01]  /*1d20*/  BPT.TRAP 0x1 ;  /* 0x000000040000795c */ /* 0x000fe20000300000 */
.L_x_24:
[----:B-1----:R-:W-:Y:S05]  /*1d30*/  @P0 BRA `(.L_x_25) ;  /* 0x0000000000080947 */ /* 0x002fea0003800000 */
[----:B------:R-:W1:Y:S02]  /*1d40*/  SYNCS.PHASECHK.TRANS64.TRYWAIT P0, [UR9], R15 ;  /* 0x0000000fff0075a7 */ /* 0x000e640008000149 */
[----:B-1----:R-:W-:Y:S05]  /*1d50*/  @!P0 BRA `(.L_x_26) ;  /* 0x0000004400b88947 */ /* 0x002fea0003800000 */
.L_x_25:
[----:B------:R-:W-:Y:S01]  /*1d60*/  UISETP.NE.AND UP0, UPT, UR7, URZ, UPT ;  /* 0x0000003f0700728c */ /* 0x000fe2000bf05270 */
[----:B------:R-:W-:Y:S01]  /*1d70*/  WARPGROUP.ARRIVE ;  /* 0x00000000000079c5 */ /* 0x000fe20000000000 */
[----:B------:R-:W-:Y:S02]  /*1d80*/  ULEA UR10, UR19, UR17, 0x8 ;  /* 0x00000011130a7291 */ /* 0x000fe4000f8e403f */
[----:B------:R-:W-:Y:S01]  /*1d90*/  USEL UR8, UR8, URZ, !UP0 ;  /* 0x0000003f08087287 */ /* 0x000fe2000c000000 */
[----:B------:R-:W-:Y:S01]  /*1da0*/  UMOV UR9, 0x80000020 ;  /* 0x8000002000097882 */ /* 0x000fe20000000000 */
[----:B------:R-:W-:Y:S02]  /*1db0*/  UMOV UR11, 0x80000020 ;  /* 0x80000020000b7882 */ /* 0x000fe40000000000 */
[----:B------:R-:W-:Y:S02]  /*1dc0*/  UISETP.NE.U32.AND UP0, UPT, UR8, URZ, UPT ;  /* 0x0000003f0800728c */ /* 0x000fe4000bf05070 */
[----:B------:R-:W-:-:S02]  /*1dd0*/  ULEA UR8, UR19, UR18, 0x8 ;  /* 0x0000001213087291 */ /* 0x000fc4000f8e403f */
[----:B------:R-:W-:-:S07]  /*1de0*/  UIADD3 UR6, UR6, 0x2, URZ ;  /* 0x0000000206067890 */ /* 0x000fce000fffe03f */
[----:B------:R-:W-:Y:S01]  /*1df0*/  QGMMA.64x64x32.F32.E4M3.E4M3 R24, gdesc[UR8], R24, UP0 ;  /* 0x00e00000081879f3 */ /* 0x000fe2000bf00818 */
[----:B------:R-:W-:Y:S02]  /*1e00*/  UIADD3 UR8, UR8, 0x2, URZ ;  /* 0x0000000208087890 */ /* 0x000fe4000fffe03f */
[----:B------:R-:W-:Y:S01]  /*1e10*/  UIADD3 UR10, UR10, 0x2, URZ ;  /* 0x000000020a0a7890 */ /* 0x000fe2000fffe03f */
[----:B------:R-:W-:Y:S01]  /*1e20*/  UMOV UR9, 0x80000020 ;  /* 0x8000002000097882 */ /* 0x000fe20000000000 */
[----:B------:R-:W-:Y:S01]  /*1e30*/  UMOV UR11, 0x80000020 ;  /* 0x80000020000b7882 */ /* 0x000fe20000000000 */
[----:B------:R-:W-:-:S04]  /*1e40*/  UISETP.NE.AND UP0, UPT, UR6, UR26, UPT ;  /* 0x0000001a0600728c */ /* 0x000fc8000bf05270 */
[----:B------:R-:W-:-:S06]  /*1e50*/  USEL UR7, URZ, 0x1, UP0 ;  /* 0x000000013f077887 */ /* 0x000fcc0008000000 */
[----:B------:R-:W-:Y:S01]  /*1e60*/  ISETP.NE.AND P0, PT, RZ, UR7, PT ;  /* 0x00000007ff007c0c */ /* 0x000fe2000bf05270 */
[----:B------:R-:W-:Y:S03]  /*1e70*/  QGMMA.64x64x32.F32.E4M3.E4M3 R24, gdesc[UR8], R24, gsb0 ;  /* 0x00e00000081879f3 */ /* 0x000fe60008000818 */
[----:B------:R-:W-:-:S09]  /*1e80*/  WARPGROUP.DEPBAR.LE gsb0, 0x1 ;  /* 0x00008000000079c5 */ /* 0x000fd20000010100 */
[----:B------:R-:W-:Y:S05]  /*1e90*/  @!P0 BRA `(.L_x_27) ;  /* 0x0000000000888947 */ /* 0x000fea0003800000 */
[----:B------:R-:W-:Y:S02]  /*1ea0*/  WARPGROUP.DEPBAR.LE gsb0, 0x0 ;  /* 0x00008000000079c5 */ /* 0x000fe40000010000 */
[----:B------:R-:W-:-:S01]  /*1eb0*/  FADD R85, R24, R85 ;  /* 0x0000005518557221 */ /* 0x000fc20000000000 */
[----:B------:R-:W-:Y:S01]  /*1ec0*/  FADD R84, R25, R84 ;  /* 0x0000005419547221 */ /* 0x000fe20000000000 */
        /* <DEDUP_REMOVED lines=30> */
[----:B------:R-:W-:-:S06]  /*20b0*/  UMOV UR6, URZ ;  /* 0x0000003f00067c82 */ /* 0x000fcc0008000000 */
.L_x_27:
[----:B------:R-:W-:Y:S05]  /*20c0*/  @!P1 BRA `(.L_x_28) ;  /* 0x0000000000049947 */ /* 0x000fea0003800000 */
[----:B------:R-:W-:Y:S01]  /*20d0*/  BPT.TRAP 0x1 ;  /* 0x000000040000795c */ /* 0x000fe20000300000 */
.L_x_28:
[----:B------:R-:W-:Y:S01]  /*20e0*/  ULEA UR8, UR22, UR12, 0x3 ;  /* 0x0000000c16087291 */ /* 0x000fe2000f8e183f */
[----:B------:R-:W-:-:S03]  /*20f0*/  ISETP.GT.U32.AND P0, PT, R7, 0x1, PT ;  /* 0x000000010700780c */ /* 0x000fc60003f04070 */
[----:B------:R-:W-:-:S04]  /*2100*/  UIADD3 UR8, UR8, 0x18, URZ ;  /* 0x0000001808087890 */ /* 0x000fc8000fffe03f */
[----:B------:R-:W-:-:S09]  /*2110*/  UPRMT UR8, URZ, 0x654, UR8 ;  /* 0x000006543f087896 */ /* 0x000fd20008000008 */
[----:B------:R-:W-:Y:S01]  /*2120*/  SYNCS.ARRIVE.TRANS64.RED.A1T0 RZ, [UR8], RZ ;  /* 0x000000ffffff79a7 */ /* 0x000fe20008100408 */
[----:B------:R-:W-:Y:S05]  /*2130*/  @P0 BRA `(.L_x_29) ;  /* 0x0000000000040947 */ /* 0x000fea0003800000 */
[----:B------:R-:W-:Y:S01]  /*2140*/  BPT.TRAP 0x1 ;  /* 0x000000040000795c */ /* 0x000fe20000300000 */
.L_x_29:
[----:B------:R-:W-:Y:S01]  /*2150*/  UIADD3 UR19, UR19, 0x1, URZ ;  /* 0x0000000113137890 */ /* 0x000fe2000fffe03f */
[C---:B------:R-:W-:Y:S01]  /*2160*/  ISETP.GT.AND P0, PT, R14.reuse, 0x1, PT ;  /* 0x000000010e00780c */ /* 0x040fe20003f04270 */
[----:B------:R-:W-:Y:S01]  /*2170*/  UIADD3 UR22, UR22, 0x1, URZ ;  /* 0x0000000116167890 */ /* 0x000fe2000fffe03f */
[----:B------:R-:W-:Y:S01]  /*2180*/  VIADD R14, R14, 0xffffffff ;  /* 0xffffffff0e0e7836 */ /* 0x000fe20000000000 */
[----:B------:R-:W-:Y:S02]  /*2190*/  UISETP.NE.AND UP0, UPT, UR19, 0x3, UPT ;  /* 0x000000031300788c */ /* 0x000fe4000bf05270 */
[----:B------:R-:W-:Y:S02]  /*21a0*/  UISETP.NE.AND UP1, UPT, UR22, 0x3, UPT ;  /* 0x000000031600788c */ /* 0x000fe4000bf25270 */
[----:B------:R-:W-:Y:S02]  /*21b0*/  USEL UR8, URZ, 0x1, UP0 ;  /* 0x000000013f087887 */ /* 0x000fe40008000000 */
[----:B------:R-:W-:-:S02]  /*21c0*/  USEL UR19, UR19, URZ, UP0 ;  /* 0x0000003f13137287 */ /* 0x000fc40008000000 */
[----:B------:R-:W-:Y:S02]  /*21d0*/  USEL UR22, UR22, URZ, UP1 ;  /* 0x0000003f16167287 */ /* 0x000fe40008800000 */
[----:B------:R-:W-:Y:S01]  /*21e0*/  LOP3.LUT R17, R17, UR8, RZ, 0x3c, !PT ;  /* 0x0000000811117c12 */ /* 0x000fe2000f8e3cff */
[----:B------:R-:W-:Y:S01]  /*21f0*/  UMOV UR8, 0x1 ;  /* 0x0000000100087882 */ /* 0x000fe20000000000 */
[----:B------:R-:W-:Y:S08]  /*2200*/  @P0 BRA `(.L_x_30) ;  /* 0xfffffff800a80947 */ /* 0x000ff0000383ffff */
.L_x_22:
[----:B------:R-:W-:Y:S01]  /*2210*/  UISETP.NE.AND UP0, UPT, UR6, URZ, UPT ;  /* 0x0000003f0600728c */ /* 0x000fe2000bf05270 */
[----:B01----:R-:W0:Y:S01]  /*2220*/  LDC R14, c[0x0][0x28c] ;  /* 0x0000a300ff0e7b82 */ /* 0x003e220000000800 */
[----:B------:R-:W-:Y:S02]  /*2230*/  IMAD.U32 R15, RZ, RZ, UR25 ;  /* 0x00000019ff0f7e24 */ /* 0x000fe4000f8e00ff */
[----:B------:R-:W-:-:S06]  /*2240*/  USEL UR6, URZ, 0x1, !UP0 ;  /* 0x000000013f067887 */ /* 0x000fcc000c000000 */
[----:B------:R-:W-:-:S13]  /*2250*/  ISETP.NE.AND P0, PT, RZ, UR6, PT ;  /* 0x00000006ff007c0c */ /* 0x000fda000bf05270 */
[----:B------:R-:W-:Y:S05]  /*2260*/  @!P0 BRA `(.L_x_31) ;  /* 0x0000000000848947 */ /* 0x000fea0003800000 */
[----:B------:R-:W-:Y:S02]  /*2270*/  WARPGROUP.DEPBAR.LE gsb0, 0x0 ;  /* 0x00008000000079c5 */ /* 0x000fe40000010000 */
[----:B------:R-:W-:Y:S01]  /*2280*/  FADD R85, R24, R85 ;  /* 0x0000005518557221 */ /* 0x000fe20000000000 */
        /* <DEDUP_REMOVED lines=30> */
[----:B------:R-:W-:-:S07]  /*2470*/  FADD R22, R22, R55 ;  /* 0x0000003716167221 */ /* 0x000fce0000000000 */
.L_x_31:
[----:B0-----:R-:W-:Y:S01]  /*2480*/  ISETP.GE.AND P0, PT, R14, 0x1, PT ;  /* 0x000000010e00780c */ /* 0x001fe20003f06270 */
[----:B------:R0:W-:Y:S01]  /*2490*/  SYNCS.ARRIVE.TRANS64.A1T0 RZ, [R15+UR24], RZ ;  /* 0x000000ff0fff79a7 */ /* 0x0001e20008100018 */
[----:B------:R-:W-:-:S11]  /*24a0*/  WARPGROUP.DEPBAR.LE gsb0, 0x0 ;  /* 0x00008000000079c5 */ /* 0x000fd60000010000 */
[----:B------:R-:W-:Y:S05]  /*24b0*/  @!P0 BRA `(.L_x_32) ;  /* 0x0000000000388947 */ /* 0x000fea0003800000 */
[----:B------:R-:W-:-:S13]  /*24c0*/  ISETP.NE.AND P0, PT, R86, 0x3, PT ;  /* 0x000000035600780c */ /* 0x000fda0003f05270 */
[----:B------:R-:W-:Y:S05]  /*24d0*/  @!P0 BRA `(.L_x_33) ;  /* 0x0000000000048947 */ /* 0x000fea0003800000 */
[----:B------:R-:W-:Y:S01]  /*24e0*/  BPT.TRAP 0x1 ;  /* 0x000000040000795c */ /* 0x000fe20000300000 */
.L_x_33:
[----:B------:R-:W-:Y:S01]  /*24f0*/  UIADD3 UR8, UR14, UR5, URZ ;  /* 0x000000050e087290 */ /* 0x000fe2000fffe03f */
[----:B------:R-:W-:-:S03]  /*2500*/  ISETP.GT.U32.AND P0, PT, R7, 0x1, PT ;  /* 0x000000010700780c */ /* 0x000fc60003f04070 */
[----:B------:R-:W-:-:S04]  /*2510*/  UIMAD.WIDE.U32 UR6, UR8, -0x55555555, URZ ;  /* 0xaaaaaaab080678a5 */ /* 0x000fc8000f8e003f */
[----:B------:R-:W-:-:S04]  /*2520*/  USHF.R.U32.HI UR6, URZ, 0x1, UR7 ;  /* 0x000000013f067899 */ /* 0x000fc80008011607 */
[----:B------:R-:W-:-:S04]  /*2530*/  UIMAD UR8, UR6, -0x3, UR8 ;  /* 0xfffffffd060878a4 */ /* 0x000fc8000f8e0208 */
[----:B------:R-:W-:-:S04]  /*2540*/  ULEA UR8, UR8, UR12, 0x3 ;  /* 0x0000000c08087291 */ /* 0x000fc8000f8e183f */
[----:B------:R-:W-:-:S04]  /*2550*/  UIADD3 UR8, UR8, 0x18, URZ ;  /* 0x0000001808087890 */ /* 0x000fc8000fffe03f */
[----:B------:R-:W-:-:S09]  /*2560*/  UPRMT UR8, URZ, 0x654, UR8 ;  /* 0x000006543f087896 */ /* 0x000fd20008000008 */
[----:B------:R-:W-:Y:S01]  /*2570*/  SYNCS.ARRIVE.TRANS64.RED.A1T0 RZ, [UR8], RZ ;  /* 0x000000ffffff79a7 */ /* 0x000fe20008100408 */
[----:B------:R-:W-:Y:S05]  /*2580*/  @P0 BRA `(.L_x_32) ;  /* 0x0000000000040947 */ /* 0x000fea0003800000 */
[----:B------:R-:W-:Y:S01]  /*2590*/  BPT.TRAP 0x1 ;  /* 0x000000040000795c */ /* 0x000fe20000300000 */
.L_x_32:
[----:B------:R-:W-:Y:S01]  /*25a0*/  SHF.L.U32 R14, R87, 0x1f, RZ ;  /* 0x0000001f570e7819 */ /* 0x000fe200000006ff */
[----:B------:R-:W-:Y:S01]  /*25b0*/  UIADD3 UR5, UR23, UR5, URZ ;  /* 0x0000000517057290 */ /* 0x000fe2000fffe03f */
[----:B------:R-:W1:Y:S01]  /*25c0*/  LDC R29, c[0x0][0x288] ;  /* 0x0000a200ff1d7b82 */ /* 0x000e620000000800 */
[----:B------:R-:W-:Y:S01]  /*25d0*/  UISETP.GE.U32.AND UP1, UPT, UR23, 0x3, UPT ;  /* 0x000000031700788c */ /* 0x000fe2000bf26070 */
[----:B------:R-:W-:Y:S01]  /*25e0*/  IMAD.SHL.U32 R20, R18, 0x2, RZ ;  /* 0x0000000212147824 */ /* 0x000fe200078e00ff */
[----:B------:R-:W-:Y:S02]  /*25f0*/  UISETP.GT.U32.AND UP0, UPT, UR5, 0x2, UPT ;  /* 0x000000020500788c */ /* 0x000fe4000bf04070 */
[----:B------:R-:W-:Y:S02]  /*2600*/  UIMAD.WIDE.U32 UR6, UR5, -0x55555555, URZ ;  /* 0xaaaaaaab050678a5 */ /* 0x000fe4000f8e003f */
[----:B------:R-:W-:Y:S01]  /*2610*/  UISETP.LT.U32.AND UP0, UPT, UR23, 0x3, UP0 ;  /* 0x000000031700788c */ /* 0x000fe20008701070 */
[----:B------:R-:W2:Y:S01]  /*2620*/  SYNCS.PHASECHK.TRANS64.TRYWAIT P0, [UR15+0x8], R14 ;  /* 0x0000080eff0075a7 */ /* 0x000ea2000800014f */
[----:B------:R-:W-:Y:S01]  /*2630*/  USHF.R.U32.HI UR6, URZ, 0x1, UR7 ;  /* 0x000000013f067899 */ /* 0x000fe20008011607 */
[----:B------:R-:W-:Y:S01]  /*2640*/  SHF.R.S32.HI R21, RZ, 0x1f, R20 ;  /* 0x0000001fff157819 */ /* 0x000fe20000011414 */
[----:B------:R-:W-:-:S02]  /*2650*/  USEL UR8, URZ, 0x1, !UP0 ;  /* 0x000000013f087887 */ /* 0x000fc4000c000000 */
[----:B------:R-:W-:Y:S02]  /*2660*/  UIMAD UR5, UR6, -0x3, UR5 ;  /* 0xfffffffd060578a4 */ /* 0x000fe4000f8e0205 */
[----:B------:R-:W-:-:S04]  /*2670*/  ULOP3.LUT UR4, UR4, UR8, URZ, 0x3c, !UPT ;  /* 0x0000000804047292 */ /* 0x000fc8000f8e3c3f */
[----:B------:R-:W-:Y:S01]  /*2680*/  @UP1 ULOP3.LUT UR4, UR4, 0x1, UR6, 0x78, !UPT ;  /* 0x0000000104041892 */ /* 0x000fe2000f8e7806 */
[----:B-12---:R-:W-:Y:S11]  /*2690*/  @!P0 BRA `(.L_x_34) ;  /* 0x0000003c00808947 */ /* 0x006ff60003800000 */
.L_x_127:
[----:B------:R-:W-:Y:S01]  /*26a0*/  IMAD.SHL.U32 R31, R4, 0x40, RZ ;  /* 0x00000040041f7824 */ /* 0x000fe200078e00ff */
[----:B------:R-:W-:Y:S01]  /*26b0*/  ULDC UR8, c[0x0][0x284] ;  /* 0x0000a10000087ab9 */ /* 0x000fe20000000800 */
[----:B------:R-:W-:Y:S01]  /*26c0*/  IMAD.SHL.U32 R4, R6, 0x40, RZ ;  /* 0x0000004006047824 */ /* 0x000fe200078e00ff */
[----:B------:R-:W-:Y:S01]  /*26d0*/  SHF.R.S32.HI R30, RZ, 0x1f, R5 ;  /* 0x0000001fff1e7819 */ /* 0x000fe20000011405 */
[----:B------:R-:W-:Y:S01]  /*26e0*/  ULDC.64 UR6, c[0x0][0x5d0] ;  /* 0x0001740000067ab9 */ /* 0x000fe20000000a00 */
[----:B------:R-:W-:Y:S01]  /*26f0*/  SHF.R.S32.HI R28, RZ, 0x1f, R31 ;  /* 0x0000001fff1c7819 */ /* 0x000fe2000001141f */
[----:B0-----:R-:W-:Y:S01]  /*2700*/  IMAD.WIDE.U32 R14, R5, UR6, R20 ;  /* 0x00000006050e7c25 */ /* 0x001fe2000f8e0014 */
[----:B------:R-:W-:-:S03]  /*2710*/  ISETP.GE.AND P0, PT, R4, UR8, PT ;  /* 0x0000000804007c0c */ /* 0x000fc6000bf06270 */
[----:B------:R-:W-:Y:S01]  /*2720*/  IMAD R16, R30, UR6, RZ ;  /* 0x000000061e107c24 */ /* 0x000fe2000f8e02ff */
[C---:B------:R-:W-:Y:S02]  /*2730*/  ISETP.GE.OR P0, PT, R31.reuse, R29, P0 ;  /* 0x0000001d1f00720c */ /* 0x040fe40000706670 */
[----:B------:R-:W-:Y:S01]  /*2740*/  IADD3 R14, P1, R31, R14, RZ ;  /* 0x0000000e1f0e7210 */ /* 0x000fe20007f3e0ff */
[----:B------:R-:W-:-:S05]  /*2750*/  IMAD R17, R5, UR7, R16 ;  /* 0x0000000705117c24 */ /* 0x000fca000f8e0210 */
[----:B------:R-:W-:-:S05]  /*2760*/  IADD3.X R15, R28, R15, R17, P1, !PT ;  /* 0x0000000f1c0f7210 */ /* 0x000fca0000ffe411 */
[----:B------:R-:W-:Y:S05]  /*2770*/  @P0 BRA `(.L_x_35) ;  /* 0x0000002400a80947 */ /* 0x000fea0003800000 */
[----:B------:R-:W0:Y:S01]  /*2780*/  LDC.64 R24, c[0x0][0x5c8] ;  /* 0x00017200ff187b82 */ /* 0x000e220000000a00 */
[----:B------:R-:W-:Y:S01]  /*2790*/  IMAD.WIDE R26, R6, 0x40, R10 ;  /* 0x00000040061a7825 */ /* 0x000fe200078e020a */
[----:B------:R-:W-:Y:S01]  /*27a0*/  ULDC.64 UR6, c[0x0][0x5c0] ;  /* 0x0001700000067ab9 */ /* 0x000fe20000000a00 */
[----:B------:R-:W-:Y:S02]  /*27b0*/  BSSY B0, `(.L_x_35) ;  /* 0x0000266000007945 */ /* 0x000fe40003800000 */
[-C--:B0-----:R-:W-:Y:S02]  /*27c0*/  IMAD R6, R27, R24.reuse, RZ ;  /* 0x000000181b067224 */ /* 0x081fe400078e02ff */
[----:B------:R-:W-:-:S04]  /*27d0*/  IMAD.WIDE.U32 R14, R26, R24, R14 ;  /* 0x000000181a0e7225 */ /* 0x000fc800078e000e */
[----:B------:R-:W-:Y:S01]  /*27e0*/  IMAD R17, R26, R25, R6 ;  /* 0x000000191a117224 */ /* 0x000fe200078e0206 */
[----:B------:R-:W-:Y:S02]  /*27f0*/  LEA R16, P0, R24, R14, 0x3 ;  /* 0x0000000e18107211 */ /* 0x000fe400078018ff */
[----:B------:R-:W-:Y:S01]  /*2800*/  IADD3 R14, P1, R14, UR6, RZ ;  /* 0x000000060e0e7c10 */ /* 0x000fe2000ff3e0ff */
[----:B------:R-:W-:Y:S01]  /*2810*/  IMAD.IADD R17, R15, 0x1, R17 ;  /* 0x000000010f117824 */ /* 0x000fe200078e0211 */
[----:B------:R-:W-:-:S04]  /*2820*/  IADD3 R16, P2, R16, UR6, RZ ;  /* 0x0000000610107c10 */ /* 0x000fc8000ff5e0ff */
[----:B------:R-:W-:Y:S01]  /*2830*/  LEA.HI.X R6, R24, R17, R25, 0x3, P0 ;  /* 0x0000001118067211 */ /* 0x000fe200000f1c19 */
[----:B------:R-:W-:Y:S01]  /*2840*/  IMAD R24, R18, -0x2, R29 ;  /* 0xfffffffe12187824 */ /* 0x000fe200078e021d */
[----:B-----5:R-:W-:Y:S02]  /*2850*/  FSETP.NEU.AND P0, PT, R13, RZ, PT ;  /* 0x000000ff0d00720b */ /* 0x020fe40003f0d000 */
[----:B------:R-:W-:Y:S01]  /*2860*/  IADD3.X R15, R17, UR7, RZ, P1, !PT ;  /* 0x00000007110f7c10 */ /* 0x000fe20008ffe4ff */
[----:B------:R-:W-:Y:S01]  /*2870*/  IMAD.IADD R24, R24, 0x1, -R31 ;  /* 0x0000000118187824 */ /* 0x000fe200078e0a1f */
[----:B------:R-:W-:Y:S01]  /*2880*/  IADD3.X R17, R6, UR7, RZ, P2, !PT ;  /* 0x0000000706117c10 */ /* 0x000fe200097fe4ff */
[----:B------:R-:W-:-:S08]  /*2890*/  IMAD.IADD R6, R19, 0x1, -R4 ;  /* 0x0000000113067824 */ /* 0x000fd000078e0a04 */
[----:B------:R-:W-:Y:S05]  /*28a0*/  @!P0 BRA `(.L_x_36) ;  /* 0x0000001c00188947 */ /* 0x000fea0003800000 */
[----:B------:R-:W-:Y:S01]  /*28b0*/  ULDC.64 UR6, c[0x0][0x5b8] ;  /* 0x00016e0000067ab9 */ /* 0x000fe20000000a00 */
[----:B------:R-:W-:Y:S01]  /*28c0*/  ULDC.64 UR8, c[0x0][0x5a8] ;  /* 0x00016a0000087ab9 */ /* 0x000fe20000000a00 */
[----:B------:R-:W-:Y:S01]  /*28d0*/  IMAD.WIDE.U32 R20, R5, UR6, R20 ;  /* 0x0000000605147c25 */ /* 0x000fe2000f8e0014 */
[----:B------:R-:W-:Y:S03]  /*28e0*/  BSSY B1, `(.L_x_37) ;  /* 0x0000010000017945 */ /* 0x000fe60003800000 */
[----:B------:R-:W-:Y:S01]  /*28f0*/  IMAD R4, R30, UR6, RZ ;  /* 0x000000061e047c24 */ /* 0x000fe2000f8e02ff */
[----:B------:R-:W-:-:S03]  /*2900*/  IADD3 R20, P0, R31, R20, RZ ;  /* 0x000000141f147210 */ /* 0x000fc60007f1e0ff */
[----:B------:R-:W-:Y:S01]  /*2910*/  IMAD R5, R5, UR7, R4 ;  /* 0x0000000705057c24 */ /* 0x000fe2000f8e0204 */
[----:B------:R-:W-:Y:S02]  /*2920*/  ULDC.64 UR6, c[0x0][0x5b0] ;  /* 0x00016c0000067ab9 */ /* 0x000fe40000000a00 */
[----:B------:R-:W-:Y:S02]  /*2930*/  IMAD R25, R27, UR6, RZ ;  /* 0x000000061b197c24 */ /* 0x000fe4000f8e02ff */
[----:B------:R-:W-:Y:S02]  /*2940*/  IADD3.X R21, R28, R21, R5, P0, !PT ;  /* 0x000000151c157210 */ /* 0x000fe400007fe405 */
[----:B------:R-:W-:Y:S01]  /*2950*/  ISETP.GE.AND P0, PT, R24, 0x1, PT ;  /* 0x000000011800780c */ /* 0x000fe20003f06270 */
[C---:B------:R-:W-:Y:S02]  /*2960*/  IMAD R25, R26.reuse, UR7, R25 ;  /* 0x000000071a197c24 */ /* 0x040fe4000f8e0219 */
[----:B------:R-:W-:Y:S01]  /*2970*/  IMAD.WIDE.U32 R4, R26, UR6, R20 ;  /* 0x000000061a047c25 */ /* 0x000fe2000f8e0014 */
[----:B------:R-:W-:-:S02]  /*2980*/  ISETP.LT.OR P3, PT, R6, 0x1, !P0 ;  /* 0x000000010600780c */ /* 0x000fc40004761670 */
[----:B------:R-:W-:-:S04]  /*2990*/  IADD3 R4, P1, R4, UR8, RZ ;  /* 0x0000000804047c10 */ /* 0x000fc8000ff3e0ff */
[--C-:B------:R-:W-:Y:S02]  /*29a0*/  IADD3.X R5, R5, UR9, R25.reuse, P1, !PT ;  /* 0x0000000905057c10 */ /* 0x100fe40008ffe419 */
[----:B------:R-:W-:-:S05]  /*29b0*/  PRMT R25, RZ, 0x7610, R25 ;  /* 0x00007610ff197816 */ /* 0x000fca0000000019 */
[----:B------:R-:W-:Y:S05]  /*29c0*/  @P3 BRA `(.L_x_38) ;  /* 0x0000000000043947 */ /* 0x000fea0003800000 */
[----:B------:R0:W5:Y:S02]  /*29d0*/  LDG.E.U8 R25, desc[UR20][R4.64] ;  /* 0x0000001404197981 */ /* 0x000164000c1e1100 */
.L_x_38:
[----:B------:R-:W-:Y:S05]  /*29e0*/  BSYNC B1 ;  /* 0x0000000000017941 */ /* 0x000fea0003800000 */
.L_x_37:
[----:B-----5:R-:W-:Y:S01]  /*29f0*/  LOP3.LUT R25, R25, 0xff, RZ, 0xc0, !PT ;  /* 0x000000ff19197812 */ /* 0x020fe200078ec0ff */
[----:B------:R-:W-:Y:S01]  /*2a00*/  BSSY B1, `(.L_x_39) ;  /* 0x000000c000017945 */ /* 0x000fe20003800000 */
[----:B------:R-:W-:Y:S02]  /*2a10*/  ISETP.GE.AND P1, PT, R24, 0x2, PT ;  /* 0x000000021800780c */ /* 0x000fe40003f26270 */
[----:B------:R-:W-:Y:S02]  /*2a20*/  F2FP.F16.E4M3.UNPACK_B R25, R25 ;  /* 0x00000019ff19723e */ /* 0x000fe400020006ff */
[----:B------:R-:W-:-:S03]  /*2a30*/  ISETP.LT.OR P2, PT, R6, 0x1, !P1 ;  /* 0x000000010600780c */ /* 0x000fc60004f41670 */
[----:B------:R-:W-:Y:S01]  /*2a40*/  HADD2.F32 R28, -RZ, R25.H0_H0 ;  /* 0x20000019ff1c7230 */ /* 0x000fe20000004100 */
[----:B------:R-:W-:-:S04]  /*2a50*/  PRMT R25, RZ, 0x7610, R25 ;  /* 0x00007610ff197816 */ /* 0x000fc80000000019 */
[----:B------:R-:W-:-:S04]  /*2a60*/  FMUL R28, R28, R13 ;  /* 0x0000000d1c1c7220 */ /* 0x000fc80000400000 */
[----:B------:R-:W-:-:S05]  /*2a70*/  FFMA R28, R85, R12, R28 ;  /* 0x0000000c551c7223 */ /* 0x000fca000000001c */
[----:B------:R-:W-:-:S05]  /*2a80*/  F2FP.SATFINITE.E4M3.F32.PACK_AB_MERGE_C R29, RZ, R28, RZ ;  /* 0x0000001cff1d723e */ /* 0x000fca00048070ff */
[----:B------:R1:W-:Y:S01]  /*2a90*/  @!P3 STG.E.U8 desc[UR20][R14.64], R29 ;  /* 0x0000001d0e00b986 */ /* 0x0003e2000c101114 */
[----:B------:R-:W-:Y:S05]  /*2aa0*/  @P2 BRA `(.L_x_40) ;  /* 0x0000000000042947 */ /* 0x000fea0003800000 */
[----:B------:R2:W5:Y:S02]  /*2ab0*/  LDG.E.U8 R25, desc[UR20][R4.64+0x1] ;  /* 0x0000011404197981 */ /* 0x000564000c1e1100 */
.L_x_40:
[----:B------:R-:W-:Y:S05]  /*2ac0*/  BSYNC B1 ;  /* 0x0000000000017941 */ /* 0x000fea0003800000 */
.L_x_39:
[----:B-----5:R-:W-:Y:S01]  /*2ad0*/  LOP3.LUT R25, R25, 0xff, RZ, 0xc0, !PT ;  /* 0x000000ff19197812 */ /* 0x020fe200078ec0ff */
[----:B------:R-:W-:Y:S01]  /*2ae0*/  BSSY B1, `(.L_x_41) ;  /* 0x0000012000017945 */ /* 0x000fe20003800000 */
[----:B-1----:R-:W-:Y:S02]  /*2af0*/  IADD3 R29, P3, R26, 0x8, RZ ;  /* 0x000000081a1d7810 */ /* 0x002fe40007f7e0ff */
[----:B------:R-:W-:Y:S02]  /*2b00*/  F2FP.F16.E4M3.UNPACK_B R25, R25 ;  /* 0x00000019ff19723e */ /* 0x000fe400020006ff */
[----:B------:R-:W-:Y:S01]  /*2b10*/  ISETP.LT.OR P0, PT, R6, 0x9, !P0 ;  /* 0x000000090600780c */ /* 0x000fe20004701670 */
[----:B------:R-:W-:Y:S02]  /*2b20*/  IMAD.X R27, RZ, RZ, R27, P3 ;  /* 0x000000ffff1b7224 */ /* 0x000fe400018e061b */
[----:B------:R-:W-:Y:S02]  /*2b30*/  HADD2.F32 R26, -RZ, R25.H0_H0 ;  /* 0x20000019ff1a7230 */ /* 0x000fe40000004100 */
[----:B------:R-:W-:-:S04]  /*2b40*/  IMAD.WIDE.U32 R20, R29, UR6, R20 ;  /* 0x000000061d147c25 */ /* 0x000fc8000f8e0014 */
[----:B------:R-:W-:Y:S01]  /*2b50*/  FMUL R25, R26, R13 ;  /* 0x0000000d1a197220 */ /* 0x000fe20000400000 */
[----:B------:R-:W-:Y:S01]  /*2b60*/  IMAD R26, R27, UR6, RZ ;  /* 0x000000061b1a7c24 */ /* 0x000fe2000f8e02ff */
[----:B------:R-:W-:Y:S02]  /*2b70*/  IADD3 R20, P3, R20, UR8, RZ ;  /* 0x0000000814147c10 */ /* 0x000fe4000ff7e0ff */
[----:B------:R-:W-:Y:S01]  /*2b80*/  FFMA R25, R84, R12, R25 ;  /* 0x0000000c54197223 */ /* 0x000fe20000000019 */
[----:B------:R-:W-:-:S04]  /*2b90*/  IMAD R29, R29, UR7, R26 ;  /* 0x000000071d1d7c24 */ /* 0x000fc8000f8e021a */
[----:B------:R-:W-:Y:S02]  /*2ba0*/  F2FP.SATFINITE.E4M3.F32.PACK_AB_MERGE_C R27, RZ, R25, RZ ;  /* 0x00000019ff1b723e */ /* 0x000fe400048070ff */
[----:B------:R-:W-:Y:S02]  /*2bb0*/  IADD3.X R21, R21, UR9, R29, P3, !PT ;  /* 0x0000000915157c10 */ /* 0x000fe40009ffe41d */
[----:B------:R-:W-:Y:S01]  /*2bc0*/  PRMT R25, RZ, 0x7610, R25 ;  /* 0x00007610ff197816 */ /* 0x000fe20000000019 */
[----:B------:R1:W-:Y:S01]  /*2bd0*/  @!P2 STG.E.U8 desc[UR20][R14.64+0x1], R27 ;  /* 0x0000011b0e00a986 */ /* 0x0003e2000c101114 */
[----:B------:R-:W-:Y:S05]  /*2be0*/  @P0 BRA `(.L_x_42) ;  /* 0x0000000000040947 */ /* 0x000fea0003800000 */
[----:B------:R3:W5:Y:S02]  /*2bf0*/  LDG.E.U8 R25, desc[UR20][R20.64] ;  /* 0x0000001414197981 */ /* 0x000764000c1e1100 */
.L_x_42:
[----:B------:R-:W-:Y:S05]  /*2c00*/  BSYNC B1 ;  /* 0x0000000000017941 */ /* 0x000fea0003800000 */
.L_x_41:
[----:B-----5:R-:W-:Y:S01]  /*2c10*/  LOP3.LUT R25, R25, 0xff, RZ, 0xc0, !PT ;  /* 0x000000ff19197812 */ /* 0x020fe200078ec0ff */
[----:B------:R-:W-:Y:S01]  /*2c20*/  BSSY B1, `(.L_x_43) ;  /* 0x000000b000017945 */ /* 0x000fe20003800000 */
[----:B------:R-:W-:Y:S02]  /*2c30*/  ISETP.LT.OR P1, PT, R6, 0x9, !P1 ;  /* 0x000000090600780c */ /* 0x000fe40004f21670 */
[----:B------:R-:W-:-:S05]  /*2c40*/  F2FP.F16.E4M3.UNPACK_B R25, R25 ;  /* 0x00000019ff19723e */ /* 0x000fca00020006ff */
[----:B------:R-:W-:Y:S01]  /*2c50*/  HADD2.F32 R26, -RZ, R25.H0_H0 ;  /* 0x20000019ff1a7230 */ /* 0x000fe20000004100 */
[----:B------:R-:W-:-:S04]  /*2c60*/  PRMT R25, RZ, 0x7610, R25 ;  /* 0x00007610ff197816 */ /* 0x000fc80000000019 */
[----:B------:R-:W-:-:S04]  /*2c70*/  FMUL R26, R26, R13 ;  /* 0x0000000d1a1a7220 */ /* 0x000fc80000400000 */
[----:B------:R-:W-:-:S05]  /*2c80*/  FFMA R26, R83, R12, R26 ;  /* 0x0000000c531a7223 */ /* 0x000fca000000001a */
[----:B-1----:R-:W-:-:S05]  /*2c90*/  F2FP.SATFINITE.E4M3.F32.PACK_AB_MERGE_C R27, RZ, R26, RZ ;  /* 0x0000001aff1b723e */ /* 0x002fca00048070ff */
[----:B------:R1:W-:Y:S01]  /*2ca0*/  @!P0 STG.E.U8 desc[UR20][R16.64], R27 ;  /* 0x0000001b10008986 */ /* 0x0003e2000c101114 */
[----:B------:R-:W-:Y:S05]  /*2cb0*/  @P1 BRA `(.L_x_44) ;  /* 0x0000000000041947 */ /* 0x000fea0003800000 */
[----:B------:R4:W5:Y:S02]  /*2cc0*/  LDG.E.U8 R25, desc[UR20][R20.64+0x1] ;  /* 0x0000011414197981 */ /* 0x000964000c1e1100 */
.L_x_44:
[----:B------:R-:W-:Y:S05]  /*2cd0*/  BSYNC B1 ;  /* 0x0000000000017941 */ /* 0x000fea0003800000 */
.L_x_43:
[----:B-----5:R-:W-:Y:S01]  /*2ce0*/  LOP3.LUT R25, R25, 0xff, RZ, 0xc0, !PT ;  /* 0x000000ff19197812 */ /* 0x020fe200078ec0ff */
[----:B------:R-:W-:Y:S01]  /*2cf0*/  BSSY B1, `(.L_x_45) ;  /* 0x000000c000017945 */ /* 0x000fe20003800000 */
[----:B------:R-:W-:Y:S02]  /*2d00*/  ISETP.GE.AND P0, PT, R24, 0x9, PT ;  /* 0x000000091800780c */ /* 0x000fe40003f06270 */
[----:B------:R-:W-:Y:S02]  /*2d10*/  F2FP.F16.E4M3.UNPACK_B R25, R25 ;  /* 0x00000019ff19723e */ /* 0x000fe400020006ff */
[----:B------:R-:W-:-:S03]  /*2d20*/  ISETP.LT.OR P2, PT, R6, 0x1, !P0 ;  /* 0x000000010600780c */ /* 0x000fc60004741670 */
[----:B------:R-:W-:-:S05]  /*2d30*/  HADD2.F32 R26, -RZ, R25.H0_H0 ;  /* 0x20000019ff1a7230 */ /* 0x000fca0000004100 */
[----:B------:R-:W-:-:S04]  /*2d40*/  FMUL R25, R26, R13 ;  /* 0x0000000d1a197220 */ /* 0x000fc80000400000 */
[----:B------:R-:W-:-:S05]  /*2d50*/  FFMA R25, R82, R12, R25 ;  /* 0x0000000c52197223 */ /* 0x000fca0000000019 */
[----:B-1----:R-:W-:Y:S02]  /*2d60*/  F2FP.SATFINITE.E4M3.F32.PACK_AB_MERGE_C R27, RZ, R25, RZ ;  /* 0x00000019ff1b723e */ /* 0x002fe400048070ff */
[----:B------:R-:W-:-:S03]  /*2d70*/  PRMT R25, RZ, 0x7610, R25 ;  /* 0x00007610ff197816 */ /* 0x000fc60000000019 */
[----:B------:R1:W-:Y:S01]  /*2d80*/  @!P1 STG.E.U8 desc[UR20][R16.64+0x1], R27 ;  /* 0x0000011b10009986 */ /* 0x0003e2000c101114 */
[----:B------:R-:W-:Y:S05]  /*2d90*/  @P2 BRA `(.L_x_46) ;  /* 0x0000000000042947 */ /* 0x000fea0003800000 */
[----:B------:R0:W5:Y:S02]  /*2da0*/  LDG.E.U8 R25, desc[UR20][R4.64+0x8] ;  /* 0x0000081404197981 */ /* 0x000164000c1e1100 */
.L_x_46:
[----:B------:R-:W-:Y:S05]  /*2db0*/  BSYNC B1 ;  /* 0x0000000000017941 */ /* 0x000fea0003800000 */
.L_x_45:
        /* <DEDUP_REMOVED lines=13> */
.L_x_48:
[----:B------:R-:W-:Y:S05]  /*2e90*/  BSYNC B1 ;  /* 0x0000000000017941 */ /* 0x000fea0003800000 */
.L_x_47:
[----:B-----5:R-:W-:Y:S01]  /*2ea0*/  LOP3.LUT R25, R25, 0xff, RZ, 0xc0, !PT ;  /* 0x000000ff19197812 */ /* 0x020fe200078ec0ff */
[----:B------:R-:W-:Y:S01]  /*2eb0*/  BSSY B1, `(.L_x_49) ;  /* 0x000000b000017945 */ /* 0x000fe20003800000 */
[----:B------:R-:W-:Y:S02]  /*2ec0*/  ISETP.LT.OR P0, PT, R6, 0x9, !P0 ;  /* 0x000000090600780c */ /* 0x000fe40004701670 */
[----:B------:R-:W-:-:S05]  /*2ed0*/  F2FP.F16.E4M3.UNPACK_B R25, R25 ;  /* 0x00000019ff19723e */ /* 0x000fca00020006ff */
        /* <DEDUP_REMOVED lines=8> */
.L_x_50:
[----:B------:R-:W-:Y:S05]  /*2f60*/  BSYNC B1 ;  /* 0x0000000000017941 */ /* 0x000fea0003800000 */
.L_x_49:
        /* <DEDUP_REMOVED lines=12> */
.L_x_52:
[----:B------:R-:W-:Y:S05]  /*3030*/  BSYNC B1 ;  /* 0x0000000000017941 */ /* 0x000fea0003800000 */
.L_x_51:
        /* <DEDUP_REMOVED lines=13> */
.L_x_54:
[----:B------:R-:W-:Y:S05]  /*3110*/  BSYNC B1 ;  /* 0x0000000000017941 */ /* 0x000fea0003800000 */
.L_x_53:
        /* <DEDUP_REMOVED lines=13> */
.L_x_56:
[----:B------:R-:W-:Y:S05]  /*31f0*/  BSYNC B1 ;  /* 0x0000000000017941 */ /* 0x000fea0003800000 */
.L_x_55:
        /* <DEDUP_REMOVED lines=12> */
.L_x_58:
[----:B------:R-:W-:Y:S05]  /*32c0*/  BSYNC B1 ;  /* 0x0000000000017941 */ /* 0x000fea0003800000 */
.L_x_57:
        /* <DEDUP_REMOVED lines=12> */
.L_x_60:
[----:B------:R-:W-:Y:S05]  /*3390*/  BSYNC B1 ;  /* 0x0000000000017941 */ /* 0x000fea0003800000 */
.L_x_59:
        /* <DEDUP_REMOVED lines=13> */
.L_x_62:
[----:B------:R-:W-:Y:S05]  /*3470*/  BSYNC B1 ;  /* 0x0000000000017941 */ /* 0x000fea0003800000 */
.L_x_61:
        /* <DEDUP_REMOVED lines=13> */
.L_x_64:
[----:B------:R-:W-:Y:S05]  /*3550*/  BSYNC B1 ;  /* 0x0000000000017941 */ /* 0x000fea0003800000 */
.L_x_63:
        /* <DEDUP_REMOVED lines=12> */
.L_x_66:
[----:B------:R-:W-:Y:S05]  /*3620*/  BSYNC B1 ;  /* 0x0000000000017941 */ /* 0x000fea0003800000 */
.L_x_65:
        /* <DEDUP_REMOVED lines=12> */
.L_x_68:
[----:B------:R-:W-:Y:S05]  /*36f0*/  BSYNC B1 ;  /* 0x0000000000017941 */ /* 0x000fea0003800000 */
.L_x_67:
        /* <DEDUP_REMOVED lines=13> */
.L_x_70:
[----:B------:R-:W-:Y:S05]  /*37d0*/  BSYNC B1 ;  /* 0x0000000000017941 */ /* 0x000fea0003800000 */
.L_x_69:
        /* <DEDUP_REMOVED lines=13> */
.L_x_72:
[----:B------:R-:W-:Y:S05]  /*38b0*/  BSYNC B1 ;  /* 0x0000000000017941 */ /* 0x000fea0003800000 */
.L_x_71:
        /* <DEDUP_REMOVED lines=12> */
.L_x_74:
[----:B------:R-:W-:Y:S05]  /*3980*/  BSYNC B1 ;  /* 0x0000000000017941 */ /* 0x000fea0003800000 */
.L_x_73:
        /* <DEDUP_REMOVED lines=12> */
.L_x_76:
[----:B------:R-:W-:Y:S05]  /*3a50*/  BSYNC B1 ;  /* 0x0000000000017941 */ /* 0x000fea0003800000 */
.L_x_75:
        /* <DEDUP_REMOVED lines=13> */
.L_x_78:
[----:B------:R-:W-:Y:S05]  /*3b30*/  BSYNC B1 ;  /* 0x0000000000017941 */ /* 0x000fea0003800000 */
.L_x_77:
        /* <DEDUP_REMOVED lines=13> */
.L_x_80:
[----:B------:R-:W-:Y:S05]  /*3c10*/  BSYNC B1 ;  /* 0x0000000000017941 */ /* 0x000fea0003800000 */
.L_x_79:
        /* <DEDUP_REMOVED lines=12> */
.L_x_82:
[----:B------:R-:W-:Y:S05]  /*3ce0*/  BSYNC B1 ;  /* 0x0000000000017941 */ /* 0x000fea0003800000 */
.L_x_81:
        /* <DEDUP_REMOVED lines=12> */
.L_x_84:
[----:B------:R-:W-:Y:S05]  /*3db0*/  BSYNC B1 ;  /* 0x0000000000017941 */ /* 0x000fea0003800000 */
.L_x_83:
        /* <DEDUP_REMOVED lines=13> */
.L_x_86:
[----:B------:R-:W-:Y:S05]  /*3e90*/  BSYNC B1 ;  /* 0x0000000000017941 */ /* 0x000fea0003800000 */
.L_x_85:
        /* <DEDUP_REMOVED lines=13> */
.L_x_88:
[----:B------:R-:W-:Y:S05]  /*3f70*/  BSYNC B1 ;  /* 0x0000000000017941 */ /* 0x000fea0003800000 */
.L_x_87:
        /* <DEDUP_REMOVED lines=12> */
.L_x_90:
[----:B------:R-:W-:Y:S05]  /*4040*/  BSYNC B1 ;  /* 0x0000000000017941 */ /* 0x000fea0003800000 */
.L_x_89:
        /* <DEDUP_REMOVED lines=12> */
.L_x_92:
[----:B------:R-:W-:Y:S05]  /*4110*/  BSYNC B1 ;  /* 0x0000000000017941 */ /* 0x000fea0003800000 */
.L_x_91:
        /* <DEDUP_REMOVED lines=13> */
.L_x_94:
[----:B------:R-:W-:Y:S05]  /*41f0*/  BSYNC B1 ;  /* 0x0000000000017941 */ /* 0x000fea0003800000 */
.L_x_93:
[----:B-----5:R-:W-:Y:S01]  /*4200*/  LOP3.LUT R25, R25, 0xff, RZ, 0xc0, !PT ;  /* 0x000000ff19197812 */ /* 0x020fe200078ec0ff */
[----:B------:R-:W-:Y:S01]  /*4210*/  BSSY B1, `(.L_x_95) ;  /* 0x000000c000017945 */ /* 0x000fe20003800000 */
[----:B------:R-:W-:Y:S02]  /*4220*/  ISETP.GE.AND P1, PT, R24, 0x3a, PT ;  /* 0x0000003a1800780c */ /* 0x000fe40003f26270 */
[----:B------:R-:W-:Y:S02]  /*4230*/  F2FP.F16.E4M3.UNPACK_B R25, R25 ;  /* 0x00000019ff19723e */ /* 0x000fe400020006ff */
[----:B------:R-:W-:Y:S02]  /*4240*/  ISETP.LT.OR P3, PT, R6, 0x1, !P1 ;  /* 0x000000010600780c */ /* 0x000fe40004f61670 */
[----:B------:R-:W-:Y:S01]  /*4250*/  PRMT R24, RZ, 0x7610, R24 ;  /* 0x00007610ff187816 */ /* 0x000fe20000000018 */
[----:B------:R-:W-:-:S05]  /*4260*/  HADD2.F32 R26, -RZ, R25.H0_H0 ;  /* 0x20000019ff1a7230 */ /* 0x000fca0000004100 */
[----:B------:R-:W-:-:S04]  /*4270*/  FMUL R26, R26, R13 ;  /* 0x0000000d1a1a7220 */ /* 0x000fc80000400000 */
[----:B------:R-:W-:-:S05]  /*4280*/  FFMA R26, R57, R12, R26 ;  /* 0x0000000c391a7223 */ /* 0x000fca000000001a */
[----:B------:R-:W-:-:S05]  /*4290*/  F2FP.SATFINITE.E4M3.F32.PACK_AB_MERGE_C R25, RZ, R26, RZ ;  /* 0x0000001aff19723e */ /* 0x000fca00048070ff */
[----:B------:R0:W-:Y:S01]  /*42a0*/  @!P2 STG.E.U8 desc[UR20][R14.64+0x38], R25 ;  /* 0x000038190e00a986 */ /* 0x0001e2000c101114 */
[----:B------:R-:W-:Y:S05]  /*42b0*/  @P3 BRA `(.L_x_96) ;  /* 0x0000000000043947 */ /* 0x000fea0003800000 */
[----:B------:R0:W5:Y:S02]  /*42c0*/  LDG.E.U8 R24, desc[UR20][R4.64+0x39] ;  /* 0x0000391404187981 */ /* 0x000164000c1e1100 */
.L_x_96:
[----:B------:R-:W-:Y:S05]  /*42d0*/  BSYNC B1 ;  /* 0x0000000000017941 */ /* 0x000fea0003800000 */
.L_x_95:
[----:B-----5:R-:W-:Y:S01]  /*42e0*/  LOP3.LUT R24, R24, 0xff, RZ, 0xc0, !PT ;  /* 0x000000ff18187812 */ /* 0x020fe200078ec0ff */
[----:B------:R-:W-:Y:S01]  /*42f0*/  BSSY B1, `(.L_x_97) ;  /* 0x000000b000017945 */ /* 0x000fe20003800000 */
[----:B------:R-:W-:Y:S02]  /*4300*/  ISETP.LT.OR P0, PT, R6, 0x9, !P0 ;  /* 0x000000090600780c */ /* 0x000fe40004701670 */
[----:B------:R-:W-:Y:S02]  /*4310*/  F2FP.F16.E4M3.UNPACK_B R24, R24 ;  /* 0x00000018ff18723e */ /* 0x000fe400020006ff */
[----:B0-2---:R-:W-:-:S03]  /*4320*/  PRMT R4, RZ, 0x7610, R4 ;  /* 0x00007610ff047816 */ /* 0x005fc60000000004 */
[----:B------:R-:W-:-:S05]  /*4330*/  HADD2.F32 R24, -RZ, R24.H0_H0 ;  /* 0x20000018ff187230 */ /* 0x000fca0000004100 */
[----:B------:R-:W-:-:S04]  /*4340*/  FMUL R5, R24, R13 ;  /* 0x0000000d18057220 */ /* 0x000fc80000400000 */
[----:B------:R-:W-:-:S05]  /*4350*/  FFMA R5, R56, R12, R5 ;  /* 0x0000000c38057223 */ /* 0x000fca0000000005 */
[----:B------:R-:W-:-:S05]  /*4360*/  F2FP.SATFINITE.E4M3.F32.PACK_AB_MERGE_C R5, RZ, R5, RZ ;  /* 0x00000005ff05723e */ /* 0x000fca00048070ff */
[----:B------:R0:W-:Y:S01]  /*4370*/  @!P3 STG.E.U8 desc[UR20][R14.64+0x39], R5 ;  /* 0x000039050e00b986 */ /* 0x0001e2000c101114 */
[----:B------:R-:W-:Y:S05]  /*4380*/  @P0 BRA `(.L_x_98) ;  /* 0x0000000000040947 */ /* 0x000fea0003800000 */
[----:B------:R2:W5:Y:S02]  /*4390*/  LDG.E.U8 R4, desc[UR20][R20.64+0x38] ;  /* 0x0000381414047981 */ /* 0x000564000c1e1100 */
.L_x_98:
[----:B------:R-:W-:Y:S05]  /*43a0*/  BSYNC B1 ;  /* 0x0000000000017941 */ /* 0x000fea0003800000 */
.L_x_97:
[----:B-----5:R-:W-:Y:S01]  /*43b0*/  LOP3.LUT R4, R4, 0xff, RZ, 0xc0, !PT ;  /* 0x000000ff04047812 */ /* 0x020fe200078ec0ff */
[----:B------:R-:W-:Y:S01]  /*43c0*/  BSSY B1, `(.L_x_99) ;  /* 0x000000b000017945 */ /* 0x000fe20003800000 */
[----:B------:R-:W-:Y:S02]  /*43d0*/  ISETP.LT.OR P1, PT, R6, 0x9, !P1 ;  /* 0x000000090600780c */ /* 0x000fe40004f21670 */
[----:B------:R-:W-:-:S05]  /*43e0*/  F2FP.F16.E4M3.UNPACK_B R4, R4 ;  /* 0x00000004ff04723e */ /* 0x000fca00020006ff */
[----:B------:R-:W-:-:S05]  /*43f0*/  HADD2.F32 R4, -RZ, R4.H0_H0 ;  /* 0x20000004ff047230 */ /* 0x000fca0000004100 */
[----:B------:R-:W-:-:S04]  /*4400*/  FMUL R4, R4, R13 ;  /* 0x0000000d04047220 */ /* 0x000fc80000400000 */
[----:B------:R-:W-:-:S05]  /*4410*/  FFMA R4, R23, R12, R4 ;  /* 0x0000000c17047223 */ /* 0x000fca0000000004 */
[----:B0-----:R-:W-:Y:S02]  /*4420*/  F2FP.SATFINITE.E4M3.F32.PACK_AB_MERGE_C R5, RZ, R4, RZ ;  /* 0x00000004ff05723e */ /* 0x001fe400048070ff */
[----:B------:R-:W-:-:S03]  /*4430*/  PRMT R4, RZ, 0x7610, R4 ;  /* 0x00007610ff047816 */ /* 0x000fc60000000004 */
[----:B------:R0:W-:Y:S01]  /*4440*/  @!P0 STG.E.U8 desc[UR20][R16.64+0x38], R5 ;  /* 0x0000380510008986 */ /* 0x0001e2000c101114 */
[----:B------:R-:W-:Y:S05]  /*4450*/  @P1 BRA `(.L_x_100) ;  /* 0x0000000000041947 */ /* 0x000fea0003800000 */
[----:B------:R0:W5:Y:S02]  /*4460*/  LDG.E.U8 R4, desc[UR20][R20.64+0x39] ;  /* 0x0000391414047981 */ /* 0x000164000c1e1100 */
.L_x_100:
[----:B------:R-:W-:Y:S05]  /*4470*/  BSYNC B1 ;  /* 0x0000000000017941 */ /* 0x000fea0003800000 */
.L_x_99:
[----:B------:R-:W-:Y:S05]  /*4480*/  @P1 BRA `(.L_x_101) ;  /* 0x0000000800601947 */ /* 0x000fea0003800000 */
[----:B-----5:R-:W-:-:S04]  /*4490*/  LOP3.LUT R4, R4, 0xff, RZ, 0xc0, !PT ;  /* 0x000000ff04047812 */ /* 0x020fc800078ec0ff */
[----:B------:R-:W-:-:S05]  /*44a0*/  F2FP.F16.E4M3.UNPACK_B R4, R4 ;  /* 0x00000004ff04723e */ /* 0x000fca00020006ff */
[----:B------:R-:W-:-:S05]  /*44b0*/  HADD2.F32 R4, -RZ, R4.H0_H0 ;  /* 0x20000004ff047230 */ /* 0x000fca0000004100 */
[----:B0-----:R-:W-:-:S04]  /*44c0*/  FMUL R5, R4, R13 ;  /* 0x0000000d04057220 */ /* 0x001fc80000400000 */
[----:B------:R-:W-:-:S05]  /*44d0*/  FFMA R5, R22, R12, R5 ;  /* 0x0000000c16057223 */ /* 0x000fca0000000005 */
[----:B------:R-:W-:-:S05]  /*44e0*/  F2FP.SATFINITE.E4M3.F32.PACK_AB_MERGE_C R5, RZ, R5, RZ ;  /* 0x00000005ff05723e */ /* 0x000fca00048070ff */
[----:B------:R0:W-:Y:S01]  /*44f0*/  STG.E.U8 desc[UR20][R16.64+0x39], R5 ;  /* 0x0000390510007986 */ /* 0x0001e2000c101114 */
[----:B------:R-:W-:Y:S05]  /*4500*/  BRA `(.L_x_101) ;  /* 0x0000000800407947 */ /* 0x000fea0003800000 */
.L_x_36:
[C---:B------:R-:W-:Y:S01]  /*4510*/  ISETP.GE.AND P3, PT, R24.reuse, 0x1, PT ;  /* 0x000000011800780c */ /* 0x040fe20003f66270 */
[-C--:B------:R-:W-:Y:S01]  /*4520*/  FMUL R85, R85, R12.reuse ;  /* 0x0000000c55557220 */ /* 0x080fe20000400000 */
[----:B------:R-:W-:Y:S01]  /*4530*/  ISETP.GE.AND P0, PT, R24, 0x2, PT ;  /* 0x000000021800780c */ /* 0x000fe20003f06270 */
[-C--:B------:R-:W-:Y:S01]  /*4540*/  FMUL R84, R84, R12.reuse ;  /* 0x0000000c54547220 */ /* 0x080fe20000400000 */
[C---:B------:R-:W-:Y:S01]  /*4550*/  ISETP.LT.OR P1, PT, R6.reuse, 0x1, !P3 ;  /* 0x000000010600780c */ /* 0x040fe20005f21670 */
[-C--:B------:R-:W-:Y:S01]  /*4560*/  FMUL R83, R83, R12.reuse ;  /* 0x0000000c53537220 */ /* 0x080fe20000400000 */
[----:B------:R-:W-:Y:S01]  /*4570*/  ISETP.LT.OR P2, PT, R6, 0x1, !P0 ;  /* 0x000000010600780c */ /* 0x000fe20004741670 */
[-C--:B------:R-:W-:Y:S01]  /*4580*/  FMUL R82, R82, R12.reuse ;  /* 0x0000000c52527220 */ /* 0x080fe20000400000 */
[----:B------:R-:W-:Y:S01]  /*4590*/  ISETP.LT.OR P3, PT, R6, 0x9, !P3 ;  /* 0x000000090600780c */ /* 0x000fe20005f61670 */
[-C--:B------:R-:W-:Y:S01]  /*45a0*/  FMUL R81, R81, R12.reuse ;  /* 0x0000000c51517220 */ /* 0x080fe20000400000 */
[----:B------:R-:W-:Y:S01]  /*45b0*/  F2FP.SATFINITE.E4M3.F32.PACK_AB_MERGE_C R85, RZ, R85, RZ ;  /* 0x00000055ff55723e */ /* 0x000fe200048070ff */
[----:B------:R-:W-:Y:S01]  /*45c0*/  FMUL R80, R80, R12 ;  /* 0x0000000c50507220 */ /* 0x000fe20000400000 */
[----:B------:R-:W-:Y:S01]  /*45d0*/  F2FP.SATFINITE.E4M3.F32.PACK_AB_MERGE_C R5, RZ, R84, RZ ;  /* 0x00000054ff05723e */ /* 0x000fe200048070ff */
[-C--:B------:R-:W-:Y:S01]  /*45e0*/  FMUL R79, R79, R12.reuse ;  /* 0x0000000c4f4f7220 */ /* 0x080fe20000400000 */
[----:B------:R-:W-:Y:S01]  /*45f0*/  F2FP.SATFINITE.E4M3.F32.PACK_AB_MERGE_C R83, RZ, R83, RZ ;  /* 0x00000053ff53723e */ /* 0x000fe200048070ff */
[-C--:B------:R-:W-:Y:S01]  /*4600*/  FMUL R78, R78, R12.reuse ;  /* 0x0000000c4e4e7220 */ /* 0x080fe20000400000 */
[----:B------:R-:W-:Y:S01]  /*4610*/  ISETP.LT.OR P0, PT, R6, 0x9, !P0 ;  /* 0x000000090600780c */ /* 0x000fe20004701670 */
[----:B------:R-:W-:Y:S01]  /*4620*/  @!P1 STG.E.U8 desc[UR20][R14.64], R85 ;  /* 0x000000550e009986 */ /* 0x000fe2000c101114 */
[C---:B------:R-:W-:Y:S01]  /*4630*/  ISETP.GE.AND P1, PT, R24.reuse, 0x9, PT ;  /* 0x000000091800780c */ /* 0x040fe20003f26270 */
[-C--:B------:R-:W-:Y:S01]  /*4640*/  FMUL R77, R77, R12.reuse ;  /* 0x0000000c4d4d7220 */ /* 0x080fe20000400000 */
[----:B------:R-:W-:Y:S01]  /*4650*/  F2FP.SATFINITE.E4M3.F32.PACK_AB_MERGE_C R81, RZ, R81, RZ ;  /* 0x00000051ff51723e */ /* 0x000fe200048070ff */
[----:B------:R0:W-:Y:S01]  /*4660*/  @!P2 STG.E.U8 desc[UR20][R14.64+0x1], R5 ;  /* 0x000001050e00a986 */ /* 0x0001e2000c101114 */
[----:B------:R-:W-:Y:S01]  /*4670*/  ISETP.GE.AND P2, PT, R24, 0xa, PT ;  /* 0x0000000a1800780c */ /* 0x000fe20003f46270 */
[----:B------:R-:W-:Y:S01]  /*4680*/  FMUL R76, R76, R12 ;  /* 0x0000000c4c4c7220 */ /* 0x000fe20000400000 */
[----:B------:R-:W-:Y:S01]  /*4690*/  F2FP.SATFINITE.E4M3.F32.PACK_AB_MERGE_C R21, RZ, R80, RZ ;  /* 0x00000050ff15723e */ /* 0x000fe200048070ff */
[----:B------:R-:W-:Y:S01]  /*46a0*/  @!P3 STG.E.U8 desc[UR20][R16.64], R83 ;  /* 0x000000531000b986 */ /* 0x000fe2000c101114 */
[----:B------:R-:W-:Y:S01]  /*46b0*/  ISETP.LT.OR P3, PT, R6, 0x1, !P1 ;  /* 0x000000010600780c */ /* 0x000fe20004f61670 */
[-C--:B------:R-:W-:Y:S01]  /*46c0*/  FMUL R74, R74, R12.reuse ;  /* 0x0000000c4a4a7220 */ /* 0x080fe20000400000 */
[C---:B------:R-:W-:Y:S01]  /*46d0*/  ISETP.LT.OR P5, PT, R6.reuse, 0x1, !P2 ;  /* 0x000000010600780c */ /* 0x040fe200057a1670 */
[-C--:B------:R-:W-:Y:S01]  /*46e0*/  FMUL R75, R75, R12.reuse ;  /* 0x0000000c4b4b7220 */ /* 0x080fe20000400000 */
[----:B------:R-:W-:Y:S01]  /*46f0*/  ISETP.LT.OR P1, PT, R6, 0x9, !P1 ;  /* 0x000000090600780c */ /* 0x000fe20004f21670 */
[-C--:B------:R-:W-:Y:S01]  /*4700*/  FMUL R73, R73, R12.reuse ;  /* 0x0000000c49497220 */ /* 0x080fe20000400000 */
[----:B------:R-:W-:Y:S01]  /*4710*/  F2FP.SATFINITE.E4M3.F32.PACK_AB_MERGE_C R79, RZ, R79, RZ ;  /* 0x0000004fff4f723e */ /* 0x000fe200048070ff */
[----:B------:R-:W-:Y:S01]  /*4720*/  FMUL R72, R72, R12 ;  /* 0x0000000c48487220 */ /* 0x000fe20000400000 */
[----:B0-----:R-:W-:Y:S01]  /*4730*/  F2FP.SATFINITE.E4M3.F32.PACK_AB_MERGE_C R5, RZ, R82, RZ ;  /* 0x00000052ff05723e */ /* 0x001fe200048070ff */
[-C--:B------:R-:W-:Y:S01]  /*4740*/  FMUL R70, R70, R12.reuse ;  /* 0x0000000c46467220 */ /* 0x080fe20000400000 */
[----:B------:R-:W-:Y:S01]  /*4750*/  ISETP.LT.OR P2, PT, R6, 0x9, !P2 ;  /* 0x000000090600780c */ /* 0x000fe20005741670 */
[----:B------:R-:W-:Y:S01]  /*4760*/  FMUL R71, R71, R12 ;  /* 0x0000000c47477220 */ /* 0x000fe20000400000 */
[----:B------:R-:W-:Y:S01]  /*4770*/  F2FP.SATFINITE.E4M3.F32.PACK_AB_MERGE_C R25, RZ, R78, RZ ;  /* 0x0000004eff19723e */ /* 0x000fe200048070ff */
[----:B------:R0:W-:Y:S01]  /*4780*/  @!P0 STG.E.U8 desc[UR20][R16.64+0x1], R5 ;  /* 0x0000010510008986 */ /* 0x0001e2000c101114 */
[C---:B------:R-:W-:Y:S01]  /*4790*/  ISETP.GE.AND P0, PT, R24.reuse, 0x11, PT ;  /* 0x000000111800780c */ /* 0x040fe20003f06270 */
[-C--:B------:R-:W-:Y:S01]  /*47a0*/  FMUL R69, R69, R12.reuse ;  /* 0x0000000c45457220 */ /* 0x080fe20000400000 */
[----:B------:R-:W-:Y:S01]  /*47b0*/  F2FP.SATFINITE.E4M3.F32.PACK_AB_MERGE_C R77, RZ, R77, RZ ;  /* 0x0000004dff4d723e */ /* 0x000fe200048070ff */
[----:B------:R-:W-:Y:S01]  /*47c0*/  @!P3 STG.E.U8 desc[UR20][R14.64+0x8], R81 ;  /* 0x000008510e00b986 */ /* 0x000fe2000c101114 */
[----:B------:R-:W-:Y:S01]  /*47d0*/  ISETP.GE.AND P3, PT, R24, 0x12, PT ;  /* 0x000000121800780c */ /* 0x000fe20003f66270 */
[-C--:B------:R-:W-:Y:S01]  /*47e0*/  FMUL R68, R68, R12.reuse ;  /* 0x0000000c44447220 */ /* 0x080fe20000400000 */
[----:B------:R-:W-:Y:S01]  /*47f0*/  F2FP.SATFINITE.E4M3.F32.PACK_AB_MERGE_C R75, RZ, R75, RZ ;  /* 0x0000004bff4b723e */ /* 0x000fe200048070ff */
[----:B------:R1:W-:Y:S01]  /*4800*/  @!P5 STG.E.U8 desc[UR20][R14.64+0x9], R21 ;  /* 0x000009150e00d986 */ /* 0x0003e2000c101114 */
[C---:B------:R-:W-:Y:S01]  /*4810*/  ISETP.LT.OR P5, PT, R6.reuse, 0x1, !P3 ;  /* 0x000000010600780c */ /* 0x040fe20005fa1670 */
[-C--:B------:R-:W-:Y:S01]  /*4820*/  FMUL R67, R67, R12.reuse ;  /* 0x0000000c43437220 */ /* 0x080fe20000400000 */
[C---:B------:R-:W-:Y:S01]  /*4830*/  ISETP.LT.OR P3, PT, R6.reuse, 0x9, !P3 ;  /* 0x000000090600780c */ /* 0x040fe20005f61670 */
[----:B------:R-:W-:Y:S01]  /*4840*/  @!P1 STG.E.U8 desc[UR20][R16.64+0x8], R79 ;  /* 0x0000084f10009986 */ /* 0x000fe2000c101114 */
[----:B------:R-:W-:Y:S01]  /*4850*/  ISETP.LT.OR P1, PT, R6, 0x1, !P0 ;  /* 0x000000010600780c */ /* 0x000fe20004721670 */
[----:B------:R-:W-:Y:S01]  /*4860*/  FMUL R66, R66, R12 ;  /* 0x0000000c42427220 */ /* 0x000fe20000400000 */
[----:B0-----:R-:W-:Y:S01]  /*4870*/  F2FP.SATFINITE.E4M3.F32.PACK_AB_MERGE_C R5, RZ, R76, RZ ;  /* 0x0000004cff05723e */ /* 0x001fe200048070ff */
[----:B------:R-:W-:Y:S01]  /*4880*/  @!P2 STG.E.U8 desc[UR20][R16.64+0x9], R25 ;  /* 0x000009191000a986 */ /* 0x000fe2000c101114 */
[----:B------:R-:W-:Y:S01]  /*4890*/  ISETP.GE.AND P2, PT, R24, 0x19, PT ;  /* 0x000000191800780c */ /* 0x000fe20003f46270 */
[-C--:B------:R-:W-:Y:S01]  /*48a0*/  FMUL R65, R65, R12.reuse ;  /* 0x0000000c41417220 */ /* 0x080fe20000400000 */
[----:B------:R-:W-:Y:S01]  /*48b0*/  ISETP.LT.OR P0, PT, R6, 0x9, !P0 ;  /* 0x000000090600780c */ /* 0x000fe20004701670 */
[----:B------:R-:W-:Y:S01]  /*48c0*/  FMUL R64, R64, R12 ;  /* 0x0000000c40407220 */ /* 0x000fe20000400000 */
[----:B------:R-:W-:Y:S01]  /*48d0*/  ISETP.LT.OR P6, PT, R6, 0x1, !P2 ;  /* 0x000000010600780c */ /* 0x000fe200057c1670 */
[----:B------:R0:W-:Y:S01]  /*48e0*/  @!P5 STG.E.U8 desc[UR20][R14.64+0x11], R5 ;  /* 0x000011050e00d986 */ /* 0x0001e2000c101114 */
[----:B-1----:R-:W-:Y:S01]  /*48f0*/  F2FP.SATFINITE.E4M3.F32.PACK_AB_MERGE_C R21, RZ, R74, RZ ;  /* 0x0000004aff15723e */ /* 0x002fe200048070ff */
[-C--:B------:R-:W-:Y:S01]  /*4900*/  FMUL R62, R62, R12.reuse ;  /* 0x0000000c3e3e7220 */ /* 0x080fe20000400000 */
[----:B------:R-:W-:Y:S01]  /*4910*/  F2FP.SATFINITE.E4M3.F32.PACK_AB_MERGE_C R73, RZ, R73, RZ ;  /* 0x00000049ff49723e */ /* 0x000fe200048070ff */
[----:B------:R-:W-:Y:S01]  /*4920*/  @!P1 STG.E.U8 desc[UR20][R14.64+0x10], R77 ;  /* 0x0000104d0e009986 */ /* 0x000fe2000c101114 */
[----:B------:R-:W-:Y:S01]  /*4930*/  ISETP.GE.AND P1, PT, R24, 0x1a, PT ;  /* 0x0000001a1800780c */ /* 0x000fe20003f26270 */
[-C--:B------:R-:W-:Y:S01]  /*4940*/  FMUL R63, R63, R12.reuse ;  /* 0x0000000c3f3f7220 */ /* 0x080fe20000400000 */
[C---:B------:R-:W-:Y:S01]  /*4950*/  ISETP.LT.OR P2, PT, R6.reuse, 0x9, !P2 ;  /* 0x000000090600780c */ /* 0x040fe20005741670 */
[----:B------:R1:W-:Y:S01]  /*4960*/  @!P3 STG.E.U8 desc[UR20][R16.64+0x11], R21 ;  /* 0x000011151000b986 */ /* 0x0003e2000c101114 */
[C---:B------:R-:W-:Y:S01]  /*4970*/  ISETP.LT.OR P5, PT, R6.reuse, 0x1, !P1 ;  /* 0x000000010600780c */ /* 0x040fe20004fa1670 */
[----:B------:R-:W-:Y:S01]  /*4980*/  FMUL R61, R61, R12 ;  /* 0x0000000c3d3d7220 */ /* 0x000fe20000400000 */
[----:B------:R-:W-:Y:S01]  /*4990*/  ISETP.LT.OR P3, PT, R6, 0x9, !P1 ;  /* 0x000000090600780c */ /* 0x000fe20004f61670 */
[----:B------:R-:W-:Y:S01]  /*49a0*/  @!P0 STG.E.U8 desc[UR20][R16.64+0x10], R75 ;  /* 0x0000104b10008986 */ /* 0x000fe2000c101114 */
[----:B0-----:R-:W-:Y:S01]  /*49b0*/  F2FP.SATFINITE.E4M3.F32.PACK_AB_MERGE_C R5, RZ, R72, RZ ;  /* 0x00000048ff05723e */ /* 0x001fe200048070ff */
[-C--:B------:R-:W-:Y:S01]  /*49c0*/  FMUL R60, R60, R12.reuse ;  /* 0x0000000c3c3c7220 */ /* 0x080fe20000400000 */
[C---:B------:R-:W-:Y:S01]  /*49d0*/  ISETP.GE.AND P0, PT, R24.reuse, 0x21, PT ;  /* 0x000000211800780c */ /* 0x040fe20003f06270 */
[----:B------:R-:W-:Y:S01]  /*49e0*/  @!P6 STG.E.U8 desc[UR20][R14.64+0x18], R73 ;  /* 0x000018490e00e986 */ /* 0x000fe2000c101114 */
[----:B------:R-:W-:Y:S01]  /*49f0*/  ISETP.GE.AND P1, PT, R24, 0x22, PT ;  /* 0x000000221800780c */ /* 0x000fe20003f26270 */
[-C--:B------:R-:W-:Y:S01]  /*4a00*/  FMUL R59, R59, R12.reuse ;  /* 0x0000000c3b3b7220 */ /* 0x080fe20000400000 */
[----:B------:R-:W-:Y:S01]  /*4a10*/  ISETP.LT.OR P6, PT, R6, 0x1, !P0 ;  /* 0x000000010600780c */ /* 0x000fe200047c1670 */
[----:B------:R-:W-:Y:S01]  /*4a20*/  FMUL R58, R58, R12 ;  /* 0x0000000c3a3a7220 */ /* 0x000fe20000400000 */
[----:B-1----:R-:W-:Y:S01]  /*4a30*/  F2FP.SATFINITE.E4M3.F32.PACK_AB_MERGE_C R21, RZ, R70, RZ ;  /* 0x00000046ff15723e */ /* 0x002fe200048070ff */
[----:B------:R0:W-:Y:S01]  /*4a40*/  @!P5 STG.E.U8 desc[UR20][R14.64+0x19], R5 ;  /* 0x000019050e00d986 */ /* 0x0001e2000c101114 */
[----:B------:R-:W-:Y:S01]  /*4a50*/  ISETP.LT.OR P5, PT, R6, 0x1, !P1 ;  /* 0x000000010600780c */ /* 0x000fe20004fa1670 */
[-C--:B------:R-:W-:Y:S01]  /*4a60*/  FMUL R57, R57, R12.reuse ;  /* 0x0000000c39397220 */ /* 0x080fe20000400000 */
[----:B------:R-:W-:Y:S01]  /*4a70*/  F2FP.SATFINITE.E4M3.F32.PACK_AB_MERGE_C R71, RZ, R71, RZ ;  /* 0x00000047ff47723e */ /* 0x000fe200048070ff */
[----:B------:R1:W-:Y:S01]  /*4a80*/  @!P3 STG.E.U8 desc[UR20][R16.64+0x19], R21 ;  /* 0x000019151000b986 */ /* 0x0003e2000c101114 */
[----:B------:R-:W-:Y:S01]  /*4a90*/  F2FP.SATFINITE.E4M3.F32.PACK_AB_MERGE_C R69, RZ, R69, RZ ;  /* 0x00000045ff45723e */ /* 0x000fe200048070ff */
[----:B------:R-:W-:Y:S01]  /*4aa0*/  FMUL R56, R56, R12 ;  /* 0x0000000c38387220 */ /* 0x000fe20000400000 */
[----:B------:R-:W-:Y:S01]  /*4ab0*/  F2FP.SATFINITE.E4M3.F32.PACK_AB_MERGE_C R25, RZ, R68, RZ ;  /* 0x00000044ff19723e */ /* 0x000fe200048070ff */
[----:B------:R-:W-:Y:S01]  /*4ac0*/  @!P2 STG.E.U8 desc[UR20][R16.64+0x18], R71 ;  /* 0x000018471000a986 */ /* 0x000fe2000c101114 */
[----:B------:R-:W-:Y:S01]  /*4ad0*/  ISETP.LT.OR P3, PT, R6, 0x9, !P1 ;  /* 0x000000090600780c */ /* 0x000fe20004f61670 */
[-C--:B------:R-:W-:Y:S01]  /*4ae0*/  FMUL R23, R23, R12.reuse ;  /* 0x0000000c17177220 */ /* 0x080fe20000400000 */
[----:B------:R-:W-:Y:S01]  /*4af0*/  ISETP.GE.AND P2, PT, R24, 0x29, PT ;  /* 0x000000291800780c */ /* 0x000fe20003f46270 */
[----:B------:R-:W-:Y:S01]  /*4b00*/  @!P6 STG.E.U8 desc[UR20][R14.64+0x20], R69 ;  /* 0x000020450e00e986 */ /* 0x000fe2000c101114 */
[----:B------:R-:W-:Y:S01]  /*4b10*/  ISETP.LT.OR P0, PT, R6, 0x9, !P0 ;  /* 0x000000090600780c */ /* 0x000fe20004701670 */
[----:B------:R-:W-:Y:S01]  /*4b20*/  FMUL R22, R22, R12 ;  /* 0x0000000c16167220 */ /* 0x000fe20000400000 */
[----:B------:R-:W-:Y:S01]  /*4b30*/  ISETP.GE.AND P1, PT, R24, 0x2a, PT ;  /* 0x0000002a1800780c */ /* 0x000fe20003f26270 */
[----:B------:R-:W-:Y:S01]  /*4b40*/  @!P5 STG.E.U8 desc[UR20][R14.64+0x21], R25 ;  /* 0x000021190e00d986 */ /* 0x000fe2000c101114 */
[----:B------:R-:W-:-:S02]  /*4b50*/  ISETP.LT.OR P6, PT, R6, 0x1, !P2 ;  /* 0x000000010600780c */ /* 0x000fc400057c1670 */
[C---:B------:R-:W-:Y:S02]  /*4b60*/  ISETP.LT.OR P5, PT, R6.reuse, 0x1, !P1 ;  /* 0x000000010600780c */ /* 0x040fe40004fa1670 */
[----:B------:R-:W-:Y:S02]  /*4b70*/  F2FP.SATFINITE.E4M3.F32.PACK_AB_MERGE_C R67, RZ, R67, RZ ;  /* 0x00000043ff43723e */ /* 0x000fe400048070ff */
[----:B0-----:R-:W-:Y:S02]  /*4b80*/  F2FP.SATFINITE.E4M3.F32.PACK_AB_MERGE_C R5, RZ, R66, RZ ;  /* 0x00000042ff05723e */ /* 0x001fe400048070ff */
[----:B------:R-:W-:Y:S01]  /*4b90*/  F2FP.SATFINITE.E4M3.F32.PACK_AB_MERGE_C R65, RZ, R65, RZ ;  /* 0x00000041ff41723e */ /* 0x000fe200048070ff */
[----:B------:R-:W-:Y:S01]  /*4ba0*/  @!P0 STG.E.U8 desc[UR20][R16.64+0x20], R67 ;  /* 0x0000204310008986 */ /* 0x000fe2000c101114 */
[----:B-1----:R-:W-:Y:S02]  /*4bb0*/  F2FP.SATFINITE.E4M3.F32.PACK_AB_MERGE_C R21, RZ, R64, RZ ;  /* 0x00000040ff15723e */ /* 0x002fe400048070ff */
[C---:B------:R-:W-:Y:S01]  /*4bc0*/  ISETP.LT.OR P1, PT, R6.reuse, 0x9, !P1 ;  /* 0x000000090600780c */ /* 0x040fe20004f21670 */
[----:B------:R0:W-:Y:S01]  /*4bd0*/  @!P3 STG.E.U8 desc[UR20][R16.64+0x21], R5 ;  /* 0x000021051000b986 */ /* 0x0001e2000c101114 */
[----:B------:R-:W-:-:S02]  /*4be0*/  ISETP.LT.OR P2, PT, R6, 0x9, !P2 ;  /* 0x000000090600780c */ /* 0x000fc40005741670 */
[C---:B------:R-:W-:Y:S01]  /*4bf0*/  ISETP.GE.AND P3, PT, R24.reuse, 0x31, PT ;  /* 0x000000311800780c */ /* 0x040fe20003f66270 */
[----:B------:R-:W-:Y:S01]  /*4c00*/  @!P6 STG.E.U8 desc[UR20][R14.64+0x28], R65 ;  /* 0x000028410e00e986 */ /* 0x000fe2000c101114 */
[----:B------:R-:W-:Y:S02]  /*4c10*/  ISETP.GE.AND P0, PT, R24, 0x32, PT ;  /* 0x000000321800780c */ /* 0x000fe40003f06270 */
[----:B------:R-:W-:Y:S01]  /*4c20*/  F2FP.SATFINITE.E4M3.F32.PACK_AB_MERGE_C R63, RZ, R63, RZ ;  /* 0x0000003fff3f723e */ /* 0x000fe200048070ff */
[----:B------:R1:W-:Y:S01]  /*4c30*/  @!P5 STG.E.U8 desc[UR20][R14.64+0x29], R21 ;  /* 0x000029150e00d986 */ /* 0x0003e2000c101114 */
[C---:B------:R-:W-:Y:S02]  /*4c40*/  ISETP.LT.OR P5, PT, R6.reuse, 0x1, !P3 ;  /* 0x000000010600780c */ /* 0x040fe40005fa1670 */
[----:B------:R-:W-:Y:S02]  /*4c50*/  ISETP.LT.OR P6, PT, R6, 0x1, !P0 ;  /* 0x000000010600780c */ /* 0x000fe400047c1670 */
[----:B0-----:R-:W-:Y:S01]  /*4c60*/  F2FP.SATFINITE.E4M3.F32.PACK_AB_MERGE_C R5, RZ, R62, RZ ;  /* 0x0000003eff05723e */ /* 0x001fe200048070ff */
[----:B------:R-:W-:Y:S01]  /*4c70*/  @!P2 STG.E.U8 desc[UR20][R16.64+0x28], R63 ;  /* 0x0000283f1000a986 */ /* 0x000fe2000c101114 */
[----:B------:R-:W-:-:S02]  /*4c80*/  F2FP.SATFINITE.E4M3.F32.PACK_AB_MERGE_C R61, RZ, R61, RZ ;  /* 0x0000003dff3d723e */ /* 0x000fc400048070ff */
[----:B------:R-:W-:Y:S01]  /*4c90*/  ISETP.GE.AND P2, PT, R24, 0x3a, PT ;  /* 0x0000003a1800780c */ /* 0x000fe20003f46270 */
[----:B------:R0:W-:Y:S01]  /*4ca0*/  @!P1 STG.E.U8 desc[UR20][R16.64+0x29], R5 ;  /* 0x0000290510009986 */ /* 0x0001e2000c101114 */
[----:B------:R-:W-:Y:S02]  /*4cb0*/  ISETP.LT.OR P1, PT, R6, 0x9, !P3 ;  /* 0x000000090600780c */ /* 0x000fe40005f21670 */
[----:B-1----:R-:W-:Y:S01]  /*4cc0*/  F2FP.SATFINITE.E4M3.F32.PACK_AB_MERGE_C R21, RZ, R60, RZ ;  /* 0x0000003cff15723e */ /* 0x002fe200048070ff */
[----:B------:R-:W-:Y:S01]  /*4cd0*/  @!P5 STG.E.U8 desc[UR20][R14.64+0x30], R61 ;  /* 0x0000303d0e00d986 */ /* 0x000fe2000c101114 */
[----:B------:R-:W-:Y:S02]  /*4ce0*/  ISETP.GE.AND P3, PT, R24, 0x39, PT ;  /* 0x000000391800780c */ /* 0x000fe40003f66270 */
[C---:B------:R-:W-:Y:S01]  /*4cf0*/  ISETP.LT.OR P0, PT, R6.reuse, 0x9, !P0 ;  /* 0x000000090600780c */ /* 0x040fe20004701670 */
[----:B------:R1:W-:Y:S01]  /*4d00*/  @!P6 STG.E.U8 desc[UR20][R14.64+0x31], R21 ;  /* 0x000031150e00e986 */ /* 0x0003e2000c101114 */
[----:B------:R-:W-:-:S02]  /*4d10*/  ISETP.LT.OR P5, PT, R6, 0x1, !P3 ;  /* 0x000000010600780c */ /* 0x000fc40005fa1670 */
[C---:B------:R-:W-:Y:S02]  /*4d20*/  ISETP.LT.OR P6, PT, R6.reuse, 0x1, !P2 ;  /* 0x000000010600780c */ /* 0x040fe400057c1670 */
[C---:B------:R-:W-:Y:S02]  /*4d30*/  ISETP.LT.OR P3, PT, R6.reuse, 0x9, !P3 ;  /* 0x000000090600780c */ /* 0x040fe40005f61670 */
[----:B------:R-:W-:Y:S02]  /*4d40*/  ISETP.LT.OR P2, PT, R6, 0x9, !P2 ;  /* 0x000000090600780c */ /* 0x000fe40005741670 */
[----:B------:R-:W-:Y:S02]  /*4d50*/  F2FP.SATFINITE.E4M3.F32.PACK_AB_MERGE_C R59, RZ, R59, RZ ;  /* 0x0000003bff3b723e */ /* 0x000fe400048070ff */
[----:B0-----:R-:W-:Y:S02]  /*4d60*/  F2FP.SATFINITE.E4M3.F32.PACK_AB_MERGE_C R5, RZ, R58, RZ ;  /* 0x0000003aff05723e */ /* 0x001fe400048070ff */
[----:B------:R-:W-:Y:S01]  /*4d70*/  F2FP.SATFINITE.E4M3.F32.PACK_AB_MERGE_C R57, RZ, R57, RZ ;  /* 0x00000039ff39723e */ /* 0x000fe200048070ff */
[----:B------:R0:W-:Y:S01]  /*4d80*/  @!P1 STG.E.U8 desc[UR20][R16.64+0x30], R59 ;  /* 0x0000303b10009986 */ /* 0x0001e2000c101114 */
[----:B-1----:R-:W-:-:S02]  /*4d90*/  F2FP.SATFINITE.E4M3.F32.PACK_AB_MERGE_C R21, RZ, R56, RZ ;  /* 0x00000038ff15723e */ /* 0x002fc400048070ff */
[----:B------:R-:W-:Y:S01]  /*4da0*/  F2FP.SATFINITE.E4M3.F32.PACK_AB_MERGE_C R23, RZ, R23, RZ ;  /* 0x00000017ff17723e */ /* 0x000fe200048070ff */
[----:B------:R0:W-:Y:S01]  /*4db0*/  @!P0 STG.E.U8 desc[UR20][R16.64+0x31], R5 ;  /* 0x0000310510008986 */ /* 0x0001e2000c101114 */
[----:B------:R-:W-:-:S03]  /*4dc0*/  F2FP.SATFINITE.E4M3.F32.PACK_AB_MERGE_C R25, RZ, R22, RZ ;  /* 0x00000016ff19723e */ /* 0x000fc600048070ff */
[----:B------:R0:W-:Y:S04]  /*4dd0*/  @!P5 STG.E.U8 desc[UR20][R14.64+0x38], R57 ;  /* 0x000038390e00d986 */ /* 0x0001e8000c101114 */
[----:B------:R0:W-:Y:S04]  /*4de0*/  @!P6 STG.E.U8 desc[UR20][R14.64+0x39], R21 ;  /* 0x000039150e00e986 */ /* 0x0001e8000c101114 */
[----:B------:R0:W-:Y:S04]  /*4df0*/  @!P3 STG.E.U8 desc[UR20][R16.64+0x38], R23 ;  /* 0x000038171000b986 */ /* 0x0001e8000c101114 */
[----:B------:R0:W-:Y:S02]  /*4e00*/  @!P2 STG.E.U8 desc[UR20][R16.64+0x39], R25 ;  /* 0x000039191000a986 */ /* 0x0001e4000c101114 */
.L_x_101:
[----:B------:R-:W-:Y:S05]  /*4e10*/  BSYNC B0 ;  /* 0x0000000000007941 */ /* 0x000fea0003800000 */
.L_x_35:
[C---:B------:R-:W-:Y:S01]  /*4e20*/  LEA R2, P0, R8.reuse, R2, 0x1 ;  /* 0x0000000208027211 */ /* 0x040fe200078008ff */
[----:B------:R-:W-:Y:S01]  /*4e30*/  ULDC.64 UR6, c[0x0][0x650] ;  /* 0x0001940000067ab9 */ /* 0x000fe20000000a00 */
[----:B-----5:R-:W-:Y:S01]  /*4e40*/  IMAD.U32 R4, RZ, RZ, UR16 ;  /* 0x00000010ff047e24 */ /* 0x020fe2000f8e00ff */
[----:B0-----:R-:W-:Y:S01]  /*4e50*/  PRMT R14, RZ, 0x7610, R14 ;  /* 0x00007610ff0e7816 */ /* 0x001fe2000000000e */
[----:B------:R-:W-:Y:S01]  /*4e60*/  IMAD.MOV.U32 R6, RZ, RZ, -0x1 ;  /* 0xffffffffff067424 */ /* 0x000fe200078e00ff */
[----:B------:R-:W-:Y:S01]  /*4e70*/  LEA.HI.X R3, R8, R3, R0, 0x1, P0 ;  /* 0x0000000308037211 */ /* 0x000fe200000f0c00 */
[----:B------:R0:W-:Y:S01]  /*4e80*/  SYNCS.ARRIVE.TRANS64.A1T0 RZ, [R4+UR24], RZ ;  /* 0x000000ff04ff79a7 */ /* 0x0001e20008100018 */
[----:B------:R-:W-:Y:S01]  /*4e90*/  ISETP.GE.U32.AND P0, PT, R2, UR6, PT ;  /* 0x0000000602007c0c */ /* 0x000fe2000bf06070 */
[----:B------:R-:W-:-:S03]  /*4ea0*/  IMAD.MOV.U32 R5, RZ, RZ, -0x1 ;  /* 0xffffffffff057424 */ /* 0x000fc600078e00ff */
[----:B------:R-:W-:Y:S01]  /*4eb0*/  ISETP.GE.U32.AND.EX P0, PT, R3, UR7, PT, P0 ;  /* 0x0000000703007c0c */ /* 0x000fe2000bf06100 */
[----:B0-----:R-:W-:-:S12]  /*4ec0*/  IMAD.MOV.U32 R4, RZ, RZ, -0x1 ;  /* 0xffffffffff047424 */ /* 0x001fd800078e00ff */
[----:B------:R-:W-:Y:S05]  /*4ed0*/  @P0 BRA `(.L_x_102) ;  /* 0x0000000400600947 */ /* 0x000fea0003800000 */
[----:B------:R-:W0:Y:S01]  /*4ee0*/  S2R R26, SR_CTAID.X ;  /* 0x00000000001a7919 */ /* 0x000e220000002500 */
[----:B--234-:R-:W2:Y:S01]  /*4ef0*/  LDC.64 R20, c[0x0][0x628] ;  /* 0x00018a00ff147b82 */ /* 0x01cea20000000a00 */
[----:B------:R-:W-:Y:S01]  /*4f00*/  ULDC UR6, c[0x0][0x150] ;  /* 0x0000540000067ab9 */ /* 0x000fe20000000800 */
[----:B-1----:R-:W-:Y:S01]  /*4f10*/  IMAD.MOV.U32 R16, RZ, RZ, R2 ;  /* 0x000000ffff107224 */ /* 0x002fe200078e0002 */
[----:B------:R-:W1:Y:S01]  /*4f20*/  S2R R28, SR_CTAID.Y ;  /* 0x00000000001c7919 */ /* 0x000e620000002600 */
[----:B------:R-:W-:-:S04]  /*4f30*/  IMAD.MOV.U32 R17, RZ, RZ, R3 ;  /* 0x000000ffff117224 */ /* 0x000fc800078e0003 */
[----:B------:R-:W3:Y:S08]  /*4f40*/  LDC R29, c[0x0][0x144] ;  /* 0x00005100ff1d7b82 */ /* 0x000ef00000000800 */
[----:B------:R-:W4:Y:S08]  /*4f50*/  LDC R6, c[0x0][0x630] ;  /* 0x00018c00ff067b82 */ /* 0x000f300000000800 */
[----:B------:R-:W1:Y:S01]  /*4f60*/  LDC.64 R24, c[0x0][0x620] ;  /* 0x00018800ff187b82 */ /* 0x000e620000000a00 */
[----:B--2---:R-:W-:-:S04]  /*4f70*/  ISETP.NE.U32.AND P0, PT, R20, RZ, PT ;  /* 0x000000ff1400720c */ /* 0x004fc80003f05070 */
[----:B------:R-:W-:Y:S02]  /*4f80*/  ISETP.NE.AND.EX P0, PT, R21, RZ, PT, P0 ;  /* 0x000000ff1500720c */ /* 0x000fe40003f05300 */
[----:B0-----:R-:W-:-:S05]  /*4f90*/  I2FP.F32.U32 R4, R26 ;  /* 0x0000001a00047245 */ /* 0x001fca0000201000 */
[----:B------:R-:W-:-:S04]  /*4fa0*/  FMUL R4, R4, UR6 ;  /* 0x0000000604047c20 */ /* 0x000fc80008400000 */
[----:B------:R0:W2:Y:S02]  /*4fb0*/  F2I.U32.TRUNC.NTZ R27, R4 ;  /* 0x00000004001b7305 */ /* 0x0000a4000020f000 */
[----:B---34-:R-:W-:Y:S05]  /*4fc0*/  @!P0 BRA `(.L_x_103) ;  /* 0x0000000000288947 */ /* 0x018fea0003800000 */
[----:B------:R-:W3:Y:S02]  /*4fd0*/  LDC R5, c[0x0][0x634] ;  /* 0x00018d00ff057b82 */ /* 0x000ee40000000800 */
[----:B---3--:R-:W-:-:S05]  /*4fe0*/  IADD3 R17, P0, R2, R5, RZ ;  /* 0x0000000502117210 */ /* 0x008fca0007f1e0ff */
[----:B------:R-:W-:-:S04]  /*4ff0*/  IMAD.X R23, RZ, RZ, R3, P0 ;  /* 0x000000ffff177224 */ /* 0x000fc800000e0603 */
[----:B0-----:R-:W-:-:S04]  /*5000*/  IMAD.WIDE.U32 R4, R23, R20, RZ ;  /* 0x0000001417047225 */ /* 0x001fc800078e00ff */
[----:B------:R-:W-:-:S04]  /*5010*/  IMAD.WIDE.U32 R14, P0, R17, R21, R4 ;  /* 0x00000015110e7225 */ /* 0x000fc80007800004 */
[----:B------:R-:W-:-:S04]  /*5020*/  IMAD.WIDE.U32 R4, R17, R20, RZ ;  /* 0x0000001411047225 */ /* 0x000fc800078e00ff */
[----:B------:R-:W-:Y:S01]  /*5030*/  IMAD.X R17, RZ, RZ, RZ, P0 ;  /* 0x000000ffff117224 */ /* 0x000fe200000e06ff */
[----:B------:R-:W-:Y:S01]  /*5040*/  IADD3 RZ, P0, R5, R14, RZ ;  /* 0x0000000e05ff7210 */ /* 0x000fe20007f1e0ff */
[----:B------:R-:W-:-:S04]  /*5050*/  IMAD.MOV.U32 R16, RZ, RZ, R15 ;  /* 0x000000ffff107224 */ /* 0x000fc800078e000f */
[----:B------:R-:W-:-:S08]  /*5060*/  IMAD.WIDE.U32.X R16, R23, R21, R16, P0 ;  /* 0x0000001517107225 */ /* 0x000fd000000e0410 */
.L_x_103:
[-CC-:B------:R-:W-:Y:S01]  /*5070*/  SHF.R.U64 R22, R16, R6.reuse, R17.reuse ;  /* 0x0000000610167219 */ /* 0x180fe20000001211 */
[----:B------:R-:W3:Y:S01]  /*5080*/  LDC.64 R32, c[0x0][0x640] ;  /* 0x00019000ff207b82 */ /* 0x000ee20000000a00 */
[----:B0-----:R-:W-:Y:S01]  /*5090*/  SHF.R.U32.HI R4, RZ, R6, R17 ;  /* 0x00000006ff047219 */ /* 0x001fe20000011611 */
[----:B--2---:R-:W-:Y:S01]  /*50a0*/  IMAD.MOV R27, RZ, RZ, -R27 ;  /* 0x000000ffff1b7224 */ /* 0x004fe200078e0a1b */
[----:B------:R-:W-:Y:S01]  /*50b0*/  IADD3 R15, P0, RZ, -R22, RZ ;  /* 0x80000016ff0f7210 */ /* 0x000fe20007f1e0ff */
[----:B------:R-:W-:Y:S01]  /*50c0*/  ULDC UR6, c[0x0][0x154] ;  /* 0x0000550000067ab9 */ /* 0x000fe20000000800 */
[----:B------:R-:W-:Y:S02]  /*50d0*/  IMAD.MOV.U32 R17, RZ, RZ, 0x1 ;  /* 0x00000001ff117424 */ /* 0x000fe400078e00ff */
[----:B------:R-:W-:Y:S01]  /*50e0*/  IMAD R27, R29, R27, R26 ;  /* 0x0000001b1d1b7224 */ /* 0x000fe200078e021a */
[----:B------:R-:W0:Y:S01]  /*50f0*/  LDC R14, c[0x0][0x618] ;  /* 0x00018600ff0e7b82 */ /* 0x000e220000000800 */
[----:B------:R-:W-:-:S04]  /*5100*/  IMAD.X R5, RZ, RZ, ~R4, P0 ;  /* 0x000000ffff057224 */ /* 0x000fc800000e0e04 */
[-C--:B-1----:R-:W-:Y:S02]  /*5110*/  IMAD R6, R5, R24.reuse, RZ ;  /* 0x0000001805067224 */ /* 0x082fe400078e02ff */
[C---:B------:R-:W-:Y:S01]  /*5120*/  IMAD.WIDE.U32 R4, R15.reuse, R24, R2 ;  /* 0x000000180f047225 */ /* 0x040fe200078e0002 */
[----:B------:R-:W1:Y:S03]  /*5130*/  LDC R16, c[0x0][0x608] ;  /* 0x00018200ff107b82 */ /* 0x000e660000000800 */
[----:B------:R-:W-:Y:S01]  /*5140*/  IMAD R15, R15, R25, R6 ;  /* 0x000000190f0f7224 */ /* 0x000fe200078e0206 */
[----:B------:R-:W-:-:S03]  /*5150*/  I2FP.F32.U32 R6, R28 ;  /* 0x0000001c00067245 */ /* 0x000fc60000201000 */
[----:B------:R-:W-:Y:S01]  /*5160*/  IMAD.IADD R5, R5, 0x1, R15 ;  /* 0x0000000105057824 */ /* 0x000fe200078e020f */
[----:B------:R-:W2:Y:S01]  /*5170*/  LDC R30, c[0x0][0x658] ;  /* 0x00019600ff1e7b82 */ /* 0x000ea20000000800 */
[----:B---3--:R-:W-:Y:S01]  /*5180*/  ISETP.NE.U32.AND P0, PT, R32, RZ, PT ;  /* 0x000000ff2000720c */ /* 0x008fe20003f05070 */
[----:B------:R-:W-:-:S03]  /*5190*/  IMAD.MOV.U32 R15, RZ, RZ, -0x1 ;  /* 0xffffffffff0f7424 */ /* 0x000fc600078e00ff */
[----:B------:R-:W-:-:S03]  /*51a0*/  ISETP.NE.AND.EX P0, PT, R33, RZ, PT, P0 ;  /* 0x000000ff2100720c */ /* 0x000fc60003f05300 */
[----:B------:R-:W3:Y:S01]  /*51b0*/  LDC R25, c[0x0][0x148] ;  /* 0x00005200ff197b82 */ /* 0x000ee20000000800 */
[-CC-:B0-----:R-:W-:Y:S02]  /*51c0*/  SHF.R.U64 R20, R4, R14.reuse, R5.reuse ;  /* 0x0000000e04147219 */ /* 0x181fe40000001205 */
[----:B------:R-:W-:Y:S01]  /*51d0*/  SHF.R.U32.HI R5, RZ, R14, R5 ;  /* 0x0000000eff057219 */ /* 0x000fe20000011605 */
[----:B------:R-:W-:-:S04]  /*51e0*/  FMUL R14, R6, UR6 ;  /* 0x00000006060e7c20 */ /* 0x000fc80008400000 */
[----:B------:R-:W0:Y:S01]  /*51f0*/  LDC R26, c[0x0][0x600] ;  /* 0x00018000ff1a7b82 */ /* 0x000e220000000800 */
[----:B------:R4:W0:Y:S01]  /*5200*/  F2I.U32.TRUNC.NTZ R23, R14 ;  /* 0x0000000e00177305 */ /* 0x000822000020f000 */
[-CC-:B-1----:R-:W-:Y:S02]  /*5210*/  SHF.R.U64 R6, R20, R16.reuse, R5.reuse ;  /* 0x0000001014067219 */ /* 0x182fe40000001205 */
[----:B------:R-:W-:-:S04]  /*5220*/  SHF.R.U32.HI R5, RZ, R16, R5 ;  /* 0x00000010ff057219 */ /* 0x000fc80000011605 */
[----:B------:R-:W1:Y:S01]  /*5230*/  LDC R31, c[0x0][0x648] ;  /* 0x00019200ff1f7b82 */ /* 0x000e620000000800 */
[-CC-:B--2---:R-:W-:Y:S02]  /*5240*/  SHF.R.U64 R24, R6, R30.reuse, R5.reuse ;  /* 0x0000001e06187219 */ /* 0x184fe40000001205 */
[-C--:B------:R-:W-:Y:S02]  /*5250*/  SHF.L.U32 R15, R15, R30.reuse, RZ ;  /* 0x0000001e0f0f7219 */ /* 0x080fe400000006ff */
[-C--:B------:R-:W-:Y:S01]  /*5260*/  SHF.R.U32.HI R5, RZ, R30.reuse, R5 ;  /* 0x0000001eff057219 */ /* 0x080fe20000011605 */
[----:B------:R-:W-:Y:S01]  /*5270*/  IMAD.MOV.U32 R4, RZ, RZ, R24 ;  /* 0x000000ffff047224 */ /* 0x000fe200078e0018 */
[----:B------:R-:W-:Y:S01]  /*5280*/  SHF.L.U32 R30, R17, R30, RZ ;  /* 0x0000001e111e7219 */ /* 0x000fe200000006ff */
[----:B------:R-:W2:Y:S01]  /*5290*/  LDC R34, c[0x0][0x638] ;  /* 0x00018e00ff227b82 */ /* 0x000ea20000000800 */
[----:B------:R-:W-:-:S07]  /*52a0*/  LOP3.LUT R29, RZ, R15, RZ, 0x33, !PT ;  /* 0x0000000fff1d7212 */ /* 0x000fce00078e33ff */
[----:B------:R-:W0:Y:S01]  /*52b0*/  LDC R35, c[0x0][0x610] ;  /* 0x00018400ff237b82 */ /* 0x000e220000000800 */
        /* <DEDUP_REMOVED lines=11> */
.L_x_104:
[----:B-1----:R-:W-:Y:S01]  /*5370*/  SHF.R.U64 R4, R4, R31, R5 ;  /* 0x0000001f04047219 */ /* 0x002fe20000001205 */
[----:B0-----:R-:W-:Y:S01]  /*5380*/  VIADD R17, R26, 0xffffffff ;  /* 0xffffffff1a117836 */ /* 0x001fe20000000000 */
[----:B------:R-:W-:Y:S01]  /*5390*/  LOP3.LUT R15, R6, R29, RZ, 0xc0, !PT ;  /* 0x0000001d060f7212 */ /* 0x000fe200078ec0ff */
[----:B------:R-:W-:Y:S02]  /*53a0*/  IMAD.MOV R23, RZ, RZ, -R23 ;  /* 0x000000ffff177224 */ /* 0x000fe400078e0a17 */
[----:B------:R-:W-:Y:S02]  /*53b0*/  IMAD.MOV R5, RZ, RZ, -R4 ;  /* 0x000000ffff057224 */ /* 0x000fe400078e0a04 */
[----:B------:R-:W-:Y:S01]  /*53c0*/  IMAD R6, R30, R4, R15 ;  /* 0x000000041e067224 */ /* 0x000fe200078e020f */
[----:B------:R-:W-:Y:S01]  /*53d0*/  LOP3.LUT R15, R20, R17, RZ, 0xc0, !PT ;  /* 0x00000011140f7212 */ /* 0x000fe200078ec0ff */
[----:B---3--:R-:W-:Y:S02]  /*53e0*/  @P4 IMAD R27, R25, R23, R28 ;  /* 0x00000017191b4224 */ /* 0x008fe400078e021c */
[----:B--2---:R-:W-:-:S02]  /*53f0*/  IMAD R4, R5, R34, R24 ;  /* 0x0000002205047224 */ /* 0x004fc400078e0218 */
[----:B------:R-:W-:Y:S02]  /*5400*/  IMAD R6, R6, R35, R27 ;  /* 0x0000002306067224 */ /* 0x000fe400078e021b */
[----:B------:R-:W-:Y:S02]  /*5410*/  IMAD R5, R4, R26, R15 ;  /* 0x0000001a04057224 */ /* 0x000fe400078e020f */
[----:B------:R-:W-:-:S03]  /*5420*/  IMAD.MOV.U32 R14, RZ, RZ, 0x1 ;  /* 0x00000001ff0e7424 */ /* 0x000fc600078e00ff */
[----:B------:R-:W-:Y:S02]  /*5430*/  SEL R4, R5, R6, !P4 ;  /* 0x0000000605047207 */ /* 0x000fe40006000000 */
[----:B------:R-:W-:Y:S01]  /*5440*/  SEL R6, R6, R5, !P4 ;  /* 0x0000000506067207 */ /* 0x000fe20006000000 */
[----:B------:R-:W-:-:S07]  /*5450*/  IMAD.MOV.U32 R5, RZ, RZ, R22 ;  /* 0x000000ffff057224 */ /* 0x000fce00078e0016 */
.L_x_102:
[----:B------:R-:W-:Y:S02]  /*5460*/  LOP3.LUT P0, RZ, R14, 0xff, RZ, 0xc0, !PT ;  /* 0x000000ff0eff7812 */ /* 0x000fe4000780c0ff */
[----:B------:R-:W-:-:S11]  /*5470*/  LOP3.LUT R87, R87, 0x1, RZ, 0x3c, !PT ;  /* 0x0000000157577812 */ /* 0x000fd600078e3cff */
[----:B------:R-:W-:Y:S05]  /*5480*/  @P0 BRA `(.L_x_105) ;  /* 0xffffffbc00ec0947 */ /* 0x000fea000383ffff */
[----:B------:R-:W-:Y:S05]  /*5490*/  EXIT ;  /* 0x000000000000794d */ /* 0x000fea0003800000 */
.L_x_13:
[----:B------:R-:W-:-:S08]  /*54a0*/  ISETP.NE.AND P0, PT, R20, RZ, PT ;  /* 0x000000ff1400720c */ /* 0x000fd00003f05270 */
[----:B-----5:R-:W0:-:S00]  /*54b0*/  USETMAXREG.DEALLOC.CTAPOOL 0x28 ;  /* 0x00000028000079c8 */ /* 0x020e0000080e0500 */
[----:B------:R-:W-:Y:S05]  /*54c0*/  @P0 EXIT ;  /* 0x000000000000094d */ /* 0x000fea0003800000 */
[----:B0-----:R-:W-:Y:S01]  /*54d0*/  LOP3.LUT P0, RZ, R16, 0xff, RZ, 0xc0, !PT ;  /* 0x000000ff10ff7812 */ /* 0x001fe2000780c0ff */
[----:B------:R-:W-:Y:S02]  /*54e0*/  IMAD.MOV.U32 R12, RZ, RZ, 0x1 ;  /* 0x00000001ff0c7424 */ /* 0x000fe400078e00ff */
[----:B------:R-:W-:-:S10]  /*54f0*/  IMAD.MOV.U32 R15, RZ, RZ, RZ ;  /* 0x000000ffff0f7224 */ /* 0x000fd400078e00ff */
[----:B------:R-:W-:Y:S05]  /*5500*/  @!P0 BRA `(.L_x_106) ;  /* 0x0000000c00008947 */ /* 0x000fea0003800000 */
[----:B------:R-:W-:Y:S01]  /*5510*/  LOP3.LUT P0, RZ, R11, 0x1f, RZ, 0xc0, !PT ;  /* 0x0000001f0bff7812 */ /* 0x000fe2000780c0ff */
[----:B------:R-:W-:Y:S01]  /*5520*/  ULDC UR5, c[0x0][0x658] ;  /* 0x0001960000057ab9 */ /* 0x000fe20000000800 */
[----:B------:R-:W-:Y:S01]  /*5530*/  UMOV UR6, 0xffffffff ;  /* 0xffffffff00067882 */ /* 0x000fe20000000000 */
[----:B------:R-:W-:Y:S01]  /*5540*/  BSSY B0, `(.L_x_106) ;  /* 0x00000bc000007945 */ /* 0x000fe20003800000 */
[----:B------:R-:W-:Y:S01]  /*5550*/  USHF.L.U32 UR6, UR6, UR5, URZ ;  /* 0x0000000506067299 */ /* 0x000fe2000800063f */
[C---:B------:R-:W-:Y:S01]  /*5560*/  ISETP.NE.AND P2, PT, R10.reuse, RZ, PT ;  /* 0x000000ff0a00720c */ /* 0x040fe20003f45270 */
[----:B------:R-:W-:Y:S01]  /*5570*/  IMAD.MOV.U32 R14, RZ, RZ, 0x1 ;  /* 0x00000001ff0e7424 */ /* 0x000fe200078e00ff */
[----:B------:R-:W-:Y:S01]  /*5580*/  ISETP.NE.OR P0, PT, R10, RZ, !P0 ;  /* 0x000000ff0a00720c */ /* 0x000fe20004705670 */
[----:B------:R-:W-:Y:S01]  /*5590*/  IMAD.MOV.U32 R12, RZ, RZ, 0x1 ;  /* 0x00000001ff0c7424 */ /* 0x000fe200078e00ff */
[----:B------:R-:W-:Y:S01]  /*55a0*/  LOP3.LUT R13, R7, 0x2, RZ, 0xfc, !PT ;  /* 0x00000002070d7812 */ /* 0x000fe200078efcff */
[----:B------:R-:W-:Y:S01]  /*55b0*/  IMAD.MOV.U32 R15, RZ, RZ, RZ ;  /* 0x000000ffff0f7224 */ /* 0x000fe200078e00ff */
[----:B------:R-:W-:Y:S01]  /*55c0*/  ULDC UR4, c[0x0][0x600] ;  /* 0x0001800000047ab9 */ /* 0x000fe20000000800 */
[----:B------:R-:W-:Y:S01]  /*55d0*/  UMOV UR7, 0x1 ;  /* 0x0000000100077882 */ /* 0x000fe20000000000 */
[----:B------:R-:W-:-:S02]  /*55e0*/  UIADD3 UR22, UR13, 0x1, URZ ;  /* 0x000000010d167890 */ /* 0x000fc4000fffe03f */
[----:B------:R-:W-:Y:S02]  /*55f0*/  UIADD3 UR16, UR4, -0x1, URZ ;  /* 0xffffffff04107890 */ /* 0x000fe4000fffe03f */
[----:B------:R-:W-:Y:S02]  /*5600*/  USHF.L.U32 UR18, UR7, UR5, URZ ;  /* 0x0000000507127299 */ /* 0x000fe4000800063f */
[----:B------:R-:W-:Y:S01]  /*5610*/  ULOP3.LUT UR17, URZ, UR6, URZ, 0x33, !UPT ;  /* 0x000000063f117292 */ /* 0x000fe2000f8e333f */
[----:B------:R-:W-:-:S11]  /*5620*/  ULDC.64 UR20, c[0x0][0x198] ;  /* 0x0000660000147ab9 */ /* 0x000fd60000000a00 */
.L_x_118:
[----:B------:R-:W-:-:S03]  /*5630*/  UMOV UR4, 0xffffffff ;  /* 0xffffffff00047882 */ /* 0x000fc60000000000 */
[----:B------:R-:W-:Y:S05]  /*5640*/  BRA.DIV UR4, `(.L_x_107) ;  /* 0x0000000e04ac7947 */ /* 0x000fea000b800000 */
[----:B------:R-:W-:-:S13]  /*5650*/  ELECT P1, URZ, PT ;  /* 0x00000000003f782f */ /* 0x000fda0003820000 */
.L_x_130:
[----:B------:R-:W0:Y:S01]  /*5660*/  LDC R10, c[0x0][0x28c] ;  /* 0x0000a300ff0a7b82 */ /* 0x000e220000000800 */
[----:B------:R-:W-:Y:S01]  /*5670*/  BSSY B1, `(.L_x_108) ;  /* 0x0000035000017945 */ /* 0x000fe20003800000 */
[----:B0-----:R-:W-:-:S13]  /*5680*/  ISETP.LT.OR P1, PT, R10, 0x1, !P1 ;  /* 0x000000010a00780c */ /* 0x001fda0004f21670 */
[----:B------:R-:W-:Y:S05]  /*5690*/  @P1 BRA `(.L_x_109) ;  /* 0x0000000000c81947 */ /* 0x000fea0003800000 */
[----:B------:R-:W-:Y:S02]  /*56a0*/  IMAD.SHL.U32 R16, R4, 0x40, RZ ;  /* 0x0000004004107824 */ /* 0x000fe400078e00ff */
[----:B------:R-:W-:Y:S02]  /*56b0*/  IMAD.SHL.U32 R17, R6, 0x40, RZ ;  /* 0x0000004006117824 */ /* 0x000fe400078e00ff */
[----:B------:R-:W-:Y:S02]  /*56c0*/  IMAD.MOV.U32 R18, RZ, RZ, RZ ;  /* 0x000000ffff127224 */ /* 0x000fe400078e00ff */
[----:B------:R-:W-:Y:S02]  /*56d0*/  IMAD.U32 R20, RZ, RZ, UR22 ;  /* 0x00000016ff147e24 */ /* 0x000fe4000f8e00ff */
[----:B------:R-:W-:Y:S02]  /*56e0*/  IMAD.MOV.U32 R4, RZ, RZ, R12 ;  /* 0x000000ffff047224 */ /* 0x000fe400078e000c */
[----:B------:R-:W-:-:S07]  /*56f0*/  IMAD.MOV.U32 R6, RZ, RZ, R15 ;  /* 0x000000ffff067224 */ /* 0x000fce00078e000f */
.L_x_113:
[----:B------:R-:W0:Y:S01]  /*5700*/  S2R R11, SR_CgaCtaId ;  /* 0x00000000000b7919 */ /* 0x000e220000008800 */
[----:B------:R-:W-:-:S04]  /*5710*/  MOV R10, 0x400 ;  /* 0x00000400000a7802 */ /* 0x000fc80000000f00 */
[----:B0-----:R-:W-:Y:S02]  /*5720*/  LEA R21, R11, R10, 0x18 ;  /* 0x0000000a0b157211 */ /* 0x001fe400078ec0ff */
[----:B------:R-:W-:Y:S01]  /*5730*/  SHF.L.U32 R10, R4, 0x1f, RZ ;  /* 0x0000001f040a7819 */ /* 0x000fe200000006ff */
[----:B------:R-:W0:Y:S02]  /*5740*/  @!P2 LDC R11, c[0x0][0x500] ;  /* 0x00014000ff0bab82 */ /* 0x000e240000000800 */
[----:B------:R-:W-:-:S04]  /*5750*/  IMAD R19, R6, 0x8, R21 ;  /* 0x0000000806137824 */ /* 0x000fc800078e0215 */
[----:B------:R-:W1:Y:S02]  /*5760*/  SYNCS.PHASECHK.TRANS64.TRYWAIT P1, [R19+URZ+0x18], R10 ;  /* 0x0000180a130075a7 */ /* 0x000e64000802017f */
[----:B-1----:R-:W-:Y:S05]  /*5770*/  @!P1 BRA `(.L_x_110) ;  /* 0x0000000c00809947 */ /* 0x002fea0003800000 */
.L_x_131:
[----:B-1----:R-:W-:Y:S01]  /*5780*/  PRMT R10, R13, 0x9910, RZ ;  /* 0x000099100d0a7816 */ /* 0x002fe200000000ff */
[----:B0-----:R0:W-:Y:S03]  /*5790*/  @!P2 SYNCS.ARRIVE.TRANS64 RZ, [R19+URZ], R11 ;  /* 0x0000000b13ffa9a7 */ /* 0x0011e6000800003f */
[----:B------:R-:W-:-:S13]  /*57a0*/  ISETP.NE.AND P1, PT, R10, 0x2, PT ;  /* 0x000000020a00780c */ /* 0x000fda0003f25270 */
[----:B0-----:R-:W-:Y:S05]  /*57b0*/  @P1 BRA `(.L_x_111) ;  /* 0x0000000000041947 */ /* 0x001fea0003800000 */
[----:B------:R-:W-:Y:S01]  /*57c0*/  BPT.TRAP 0x1 ;  /* 0x000000040000795c */ /* 0x000fe20000300000 */
.L_x_111:
[----:B------:R-:W-:Y:S05]  /*57d0*/  @P0 BRA `(.L_x_112) ;  /* 0x0000000000040947 */ /* 0x000fea0003800000 */
[----:B------:R-:W-:Y:S01]  /*57e0*/  BPT.TRAP 0x1 ;  /* 0x000000040000795c */ /* 0x000fe20000300000 */
.L_x_112:
[----:B------:R-:W-:Y:S01]  /*57f0*/  IMAD R21, R6, 0x1000, R21 ;  /* 0x0000100006157824 */ /* 0x000fe200078e0215 */
[----:B------:R-:W-:Y:S01]  /*5800*/  R2UR UR9, R19 ;  /* 0x00000000130972ca */ /* 0x000fe200000e0000 */
[----:B------:R-:W-:Y:S01]  /*5810*/  VIADD R20, R20, 0xffffffff ;  /* 0xffffffff14147836 */ /* 0x000fe20000000000 */
[----:B------:R-:W-:Y:S01]  /*5820*/  UIADD3 UR4, UP0, UR20, 0xf0, URZ ;  /* 0x000000f014047890 */ /* 0x000fe2000ff1e03f */
[----:B------:R-:W-:Y:S01]  /*5830*/  R2UR UR11, R17 ;  /* 0x00000000110b72ca */ /* 0x000fe200000e0000 */
[----:B------:R-:W-:Y:S01]  /*5840*/  UIADD3 UR24, UP1, UR20, 0x1f0, URZ ;  /* 0x000001f014187890 */ /* 0x000fe2000ff3e03f */
[----:B------:R-:W-:Y:S01]  /*5850*/  R2UR UR8, R21 ;  /* 0x00000000150872ca */ /* 0x000fe200000e0000 */
[----:B------:R-:W-:Y:S01]  /*5860*/  UIADD3.X UR5, URZ, UR21, URZ, UP0, !UPT ;  /* 0x000000153f057290 */ /* 0x000fe200087fe43f */
[----:B------:R-:W-:Y:S01]  /*5870*/  R2UR UR10, R18 ;  /* 0x00000000120a72ca */ /* 0x000fe200000e0000 */
[----:B------:R-:W-:Y:S01]  /*5880*/  VIADD R6, R6, 0x1 ;  /* 0x0000000106067836 */ /* 0x000fe20000000000 */
[----:B------:R-:W-:Y:S01]  /*5890*/  R2UR UR12, R5 ;  /* 0x00000000050c72ca */ /* 0x000fe200000e0000 */
[----:B------:R-:W-:Y:S01]  /*58a0*/  UIADD3.X UR25, URZ, UR21, URZ, UP1, !UPT ;  /* 0x000000153f197290 */ /* 0x000fe20008ffe43f */
[----:B------:R-:W-:Y:S01]  /*58b0*/  R2UR UR19, R16 ;  /* 0x00000000101372ca */ /* 0x000fe200000e0000 */
[----:B------:R-:W-:Y:S01]  /*58c0*/  UMOV UR6, 0x0 ;  /* 0x0000000000067882 */ /* 0x000fe20000000000 */
[----:B------:R-:W-:Y:S01]  /*58d0*/  ISETP.GT.AND P3, PT, R20, 0x1, PT ;  /* 0x000000011400780c */ /* 0x000fe20003f64270 */
[----:B------:R-:W-:Y:S01]  /*58e0*/  UMOV UR7, 0x10000000 ;  /* 0x1000000000077882 */ /* 0x000fe20000000000 */
[----:B------:R-:W-:Y:S01]  /*58f0*/  ISETP.NE.AND P1, PT, R6, 0x3, PT ;  /* 0x000000030600780c */ /* 0x000fe20003f25270 */
[----:B------:R-:W-:-:S02]  /*5900*/  VIADD R18, R18, 0x40 ;  /* 0x0000004012127836 */ /* 0x000fc40000000000 */
[----:B------:R-:W-:Y:S01]  /*5910*/  UIADD3 UR14, UR8, 0x100, URZ ;  /* 0x00000100080e7890 */ /* 0x000fe2000fffe03f */
[----:B------:R-:W-:Y:S01]  /*5920*/  SEL R11, RZ, 0x1, P1 ;  /* 0x00000001ff0b7807 */ /* 0x000fe20000800000 */
[----:B------:R-:W-:Y:S01]  /*5930*/  UIADD3 UR15, UR8, 0x3100, URZ ;  /* 0x00003100080f7890 */ /* 0x000fe2000fffe03f */
[----:B------:R-:W-:Y:S02]  /*5940*/  SEL R6, R6, RZ, P1 ;  /* 0x000000ff06067207 */ /* 0x000fe40000800000 */
[----:B------:R-:W-:Y:S02]  /*5950*/  LOP3.LUT R4, R4, R11, RZ, 0x3c, !PT ;  /* 0x0000000b04047212 */ /* 0x000fe400078e3cff */
[----:B------:R-:W-:Y:S02]  /*5960*/  UMOV UR8, UR14 ;  /* 0x0000000e00087c82 */ /* 0x000fe40008000000 */
[----:B------:R0:W-:Y:S02]  /*5970*/  UTMALDG.3D [UR8], [UR4], desc[UR6] ;  /* 0x00000608040075b4 */ /* 0x0001e40008011000 */
[----:B0-----:R-:W-:Y:S01]  /*5980*/  UMOV UR8, UR15 ;  /* 0x0000000f00087c82 */ /* 0x001fe20008000000 */
[----:B------:R-:W-:-:S02]  /*5990*/  UMOV UR11, UR19 ;  /* 0x00000013000b7c82 */ /* 0x000fc40008000000 */
[----:B------:R0:W-:Y:S02]  /*59a0*/  UTMALDG.3D [UR8], [UR24], desc[UR6] ;  /* 0x00000608180075b4 */ /* 0x0001e40008011000 */
[----:B0-----:R-:W-:Y:S05]  /*59b0*/  @P3 BRA `(.L_x_113) ;  /* 0xfffffffc00503947 */ /* 0x001fea000383ffff */
.L_x_109:
[----:B------:R-:W-:Y:S05]  /*59c0*/  BSYNC B1 ;  /* 0x0000000000017941 */ /* 0x000fea0003800000 */
.L_x_108:
[----:B------:R-:W-:Y:S01]  /*59d0*/  LOP3.LUT P5, RZ, R14, 0xff, RZ, 0xc0, !PT ;  /* 0x000000ff0eff7812 */ /* 0x000fe200078ac0ff */
[----:B------:R-:W-:Y:S01]  /*59e0*/  VIADD R6, R15, UR13 ;  /* 0x0000000d0f067c36 */ /* 0x000fe20008000000 */
[----:B------:R-:W-:Y:S01]  /*59f0*/  ULDC.64 UR4, c[0x0][0x650] ;  /* 0x0001940000047ab9 */ /* 0x000fe20000000a00 */
[----:B------:R-:W-:Y:S01]  /*5a00*/  IMAD.U32 R11, RZ, RZ, UR13 ;  /* 0x0000000dff0b7e24 */ /* 0x000fe2000f8e00ff */
[----:B------:R-:W-:Y:S01]  /*5a10*/  UISETP.GE.U32.AND UP0, UPT, UR13, 0x3, UPT ;  /* 0x000000030d00788c */ /* 0x000fe2000bf06070 */
[----:B------:R-:W-:Y:S01]  /*5a20*/  BSSY B1, `(.L_x_114) ;  /* 0x000006b000017945 */ /* 0x000fe20003800000 */
[----:B------:R-:W-:Y:S02]  /*5a30*/  ISETP.GT.U32.AND P1, PT, R6, 0x2, PT ;  /* 0x000000020600780c */ /* 0x000fe40003f24070 */
[----:B------:R-:W-:Y:S02]  /*5a40*/  PRMT R14, RZ, 0x7610, R14 ;  /* 0x00007610ff0e7816 */ /* 0x000fe4000000000e */
[----:B------:R-:W-:-:S02]  /*5a50*/  ISETP.LT.U32.AND P1, PT, R11, 0x3, P1 ;  /* 0x000000030b00780c */ /* 0x000fc40000f21070 */
[----:B------:R-:W-:Y:S01]  /*5a60*/  PLOP3.LUT P3, PT, PT, PT, UP0, 0x80, 0x0 ;  /* 0x000000000000781c */ /* 0x000fe20003f6f008 */
[----:B------:R-:W0:Y:S01]  /*5a70*/  @P5 S2R R5, SR_CgaCtaId ;  /* 0x0000000000055919 */ /* 0x000e220000008800 */
[----:B------:R-:W-:-:S04]  /*5a80*/  @P5 MOV R4, 0x400 ;  /* 0x0000040000045802 */ /* 0x000fc80000000f00 */
[----:B0-----:R-:W-:Y:S01]  /*5a90*/  @P5 LEA R10, R5, R4, 0x18 ;  /* 0x00000004050a5211 */ /* 0x001fe200078ec0ff */
[----:B------:R-:W-:-:S03]  /*5aa0*/  IMAD.WIDE.U32 R4, R6, -0x55555555, RZ ;  /* 0xaaaaaaab06047825 */ /* 0x000fc600078e00ff */
[----:B------:R0:W-:Y:S01]  /*5ab0*/  @P5 SYNCS.ARRIVE.TRANS64.A1T0 RZ, [R10+URZ+0x68], RZ ;  /* 0x000068ff0aff59a7 */ /* 0x0001e2000810003f */
[----:B------:R-:W-:Y:S01]  /*5ac0*/  IADD3 R2, P5, R2, R8, RZ ;  /* 0x0000000802027210 */ /* 0x000fe20007fbe0ff */
[----:B------:R-:W-:Y:S01]  /*5ad0*/  IMAD.MOV.U32 R4, RZ, RZ, -0x1 ;  /* 0xffffffffff047424 */ /* 0x000fe200078e00ff */
[----:B------:R-:W-:Y:S02]  /*5ae0*/  SHF.R.U32.HI R11, RZ, 0x1, R5 ;  /* 0x00000001ff0b7819 */ /* 0x000fe40000011605 */
[----:B------:R-:W-:Y:S01]  /*5af0*/  SEL R5, RZ, 0x1, !P1 ;  /* 0x00000001ff057807 */ /* 0x000fe20004800000 */
[----:B------:R-:W-:Y:S01]  /*5b00*/  IMAD.X R3, R3, 0x1, R0, P5 ;  /* 0x0000000103037824 */ /* 0x000fe200028e0600 */
[----:B------:R-:W-:Y:S01]  /*5b10*/  ISETP.GE.U32.AND P1, PT, R2, UR4, PT ;  /* 0x0000000402007c0c */ /* 0x000fe2000bf26070 */
[----:B------:R-:W-:Y:S01]  /*5b20*/  IMAD R15, R11, -0x3, R6 ;  /* 0xfffffffd0b0f7824 */ /* 0x000fe200078e0206 */
[----:B------:R-:W-:Y:S01]  /*5b30*/  LOP3.LUT R12, R12, R5, RZ, 0x3c, !PT ;  /* 0x000000050c0c7212 */ /* 0x000fe200078e3cff */
[----:B------:R-:W-:Y:S01]  /*5b40*/  IMAD.MOV.U32 R6, RZ, RZ, -0x1 ;  /* 0xffffffffff067424 */ /* 0x000fe200078e00ff */
[----:B------:R-:W-:Y:S01]  /*5b50*/  ISETP.GE.U32.AND.EX P1, PT, R3, UR5, PT, P1 ;  /* 0x0000000503007c0c */ /* 0x000fe2000bf26110 */
[----:B------:R-:W-:Y:S01]  /*5b60*/  IMAD.MOV.U32 R5, RZ, RZ, -0x1 ;  /* 0xffffffffff057424 */ /* 0x000fe200078e00ff */
[----:B------:R-:W-:-:S02]  /*5b70*/  @P3 LOP3.LUT R12, R12, 0x1, R11, 0x78, !PT ;  /* 0x000000010c0c3812 */ /* 0x000fc400078e780b */
[----:B0-----:R-:W-:-:S09]  /*5b80*/  PRMT R10, RZ, 0x7610, R10 ;  /* 0x00007610ff0a7816 */ /* 0x001fd2000000000a */
[----:B------:R-:W-:Y:S05]  /*5b90*/  @P1 BRA `(.L_x_115) ;  /* 0x00000004004c1947 */ /* 0x000fea0003800000 */
[----:B------:R-:W0:Y:S01]  /*5ba0*/  S2R R17, SR_CTAID.X ;  /* 0x0000000000117919 */ /* 0x000e220000002500 */
[----:B------:R-:W-:Y:S01]  /*5bb0*/  ULDC.64 UR4, c[0x0][0x628] ;  /* 0x00018a0000047ab9 */ /* 0x000fe20000000a00 */
[----:B------:R-:W1:Y:S01]  /*5bc0*/  LDC R18, c[0x0][0x144] ;  /* 0x00005100ff127b82 */ /* 0x000e620000000800 */
[----:B------:R-:W-:Y:S01]  /*5bd0*/  ISETP.NE.U32.AND P1, PT, RZ, UR4, PT ;  /* 0x00000004ff007c0c */ /* 0x000fe2000bf25070 */
[----:B------:R-:W2:Y:S01]  /*5be0*/  S2R R6, SR_CTAID.Y ;  /* 0x0000000000067919 */ /* 0x000ea20000002600 */
[----:B------:R-:W-:Y:S01]  /*5bf0*/  ULDC UR6, c[0x0][0x150] ;  /* 0x0000540000067ab9 */ /* 0x000fe20000000800 */
[----:B------:R-:W-:Y:S01]  /*5c00*/  ULDC UR7, c[0x0][0x630] ;  /* 0x00018c0000077ab9 */ /* 0x000fe20000000800 */
[----:B------:R-:W-:Y:S01]  /*5c10*/  ISETP.NE.AND.EX P1, PT, RZ, UR5, PT, P1 ;  /* 0x00000005ff007c0c */ /* 0x000fe2000bf25310 */
[----:B------:R-:W-:Y:S01]  /*5c20*/  IMAD.MOV.U32 R4, RZ, RZ, R2 ;  /* 0x000000ffff047224 */ /* 0x000fe200078e0002 */
[----:B0-----:R-:W-:-:S05]  /*5c30*/  I2FP.F32.U32 R5, R17 ;  /* 0x0000001100057245 */ /* 0x001fca0000201000 */
[----:B------:R-:W-:Y:S01]  /*5c40*/  FMUL R20, R5, UR6 ;  /* 0x0000000605147c20 */ /* 0x000fe20008400000 */
[----:B------:R-:W-:-:S05]  /*5c50*/  IMAD.MOV.U32 R5, RZ, RZ, R3 ;  /* 0x000000ffff057224 */ /* 0x000fca00078e0003 */
[----:B--2---:R-:W-:Y:S05]  /*5c60*/  @!P1 BRA `(.L_x_116) ;  /* 0x0000000000289947 */ /* 0x004fea0003800000 */
[----:B------:R-:W-:Y:S02]  /*5c70*/  ULDC UR6, c[0x0][0x634] ;  /* 0x00018d0000067ab9 */ /* 0x000fe40000000800 */
[----:B------:R-:W-:-:S05]  /*5c80*/  IADD3 R5, P1, R2, UR6, RZ ;  /* 0x0000000602057c10 */ /* 0x000fca000ff3e0ff */
[----:B------:R-:W-:-:S04]  /*5c90*/  IMAD.X R19, RZ, RZ, R3, P1 ;  /* 0x000000ffff137224 */ /* 0x000fc800008e0603 */
[----:B------:R-:W-:-:S04]  /*5ca0*/  IMAD.WIDE.U32 R10, R19, UR4, RZ ;  /* 0x00000004130a7c25 */ /* 0x000fc8000f8e00ff */
[----:B------:R-:W-:-:S04]  /*5cb0*/  IMAD.WIDE.U32 R10, P1, R5, UR5, R10 ;  /* 0x00000005050a7c25 */ /* 0x000fc8000f82000a */
[----:B------:R-:W-:-:S04]  /*5cc0*/  IMAD.WIDE.U32 R4, R5, UR4, RZ ;  /* 0x0000000405047c25 */ /* 0x000fc8000f8e00ff */
[----:B------:R-:W-:Y:S01]  /*5cd0*/  IMAD.MOV.U32 R4, RZ, RZ, R11 ;  /* 0x000000ffff047224 */ /* 0x000fe200078e000b */
[----:B------:R-:W-:Y:S01]  /*5ce0*/  IADD3 RZ, P3, R5, R10, RZ ;  /* 0x0000000a05ff7210 */ /* 0x000fe20007f7e0ff */
[----:B------:R-:W-:-:S04]  /*5cf0*/  IMAD.X R5, RZ, RZ, RZ, P1 ;  /* 0x000000ffff057224 */ /* 0x000fc800008e06ff */
[----:B------:R-:W-:-:S08]  /*5d00*/  IMAD.WIDE.U32.X R4, R19, UR5, R4, P3 ;  /* 0x0000000513047c25 */ /* 0x000fd000098e0404 */
.L_x_116:
[--C-:B------:R-:W-:Y:S01]  /*5d10*/  SHF.R.U64 R16, R4, UR7, R5.reuse ;  /* 0x0000000704107c19 */ /* 0x100fe20008001205 */
[----:B------:R-:W0:Y:S01]  /*5d20*/  F2I.U32.TRUNC.NTZ R20, R20 ;  /* 0x0000001400147305 */ /* 0x000e22000020f000 */
[----:B------:R-:W-:Y:S01]  /*5d30*/  SHF.R.U32.HI R4, RZ, UR7, R5 ;  /* 0x00000007ff047c19 */ /* 0x000fe20008011605 */
[----:B------:R-:W-:Y:S01]  /*5d40*/  ULDC.64 UR4, c[0x0][0x620] ;  /* 0x0001880000047ab9 */ /* 0x000fe20000000a00 */
[----:B------:R-:W-:Y:S01]  /*5d50*/  IADD3 R11, P1, RZ, -R16, RZ ;  /* 0x80000010ff0b7210 */ /* 0x000fe20007f3e0ff */
[----:B------:R-:W-:Y:S01]  /*5d60*/  ULDC.64 UR6, c[0x0][0x640] ;  /* 0x0001900000067ab9 */ /* 0x000fe20000000a00 */
[----:B------:R-:W2:Y:S03]  /*5d70*/  LDC R21, c[0x0][0x148] ;  /* 0x00005200ff157b82 */ /* 0x000ea60000000800 */
[----:B------:R-:W-:Y:S01]  /*5d80*/  IMAD.X R4, RZ, RZ, ~R4, P1 ;  /* 0x000000ffff047224 */ /* 0x000fe200008e0e04 */
[----:B------:R-:W-:-:S03]  /*5d90*/  ISETP.NE.U32.AND P1, PT, RZ, UR6, PT ;  /* 0x00000006ff007c0c */ /* 0x000fc6000bf25070 */
[----:B------:R-:W-:Y:S01]  /*5da0*/  IMAD R10, R4, UR4, RZ ;  /* 0x00000004040a7c24 */ /* 0x000fe2000f8e02ff */
[----:B------:R-:W-:Y:S01]  /*5db0*/  ISETP.NE.AND.EX P1, PT, RZ, UR7, PT, P1 ;  /* 0x00000007ff007c0c */ /* 0x000fe2000bf25310 */
[----:B------:R-:W-:Y:S01]  /*5dc0*/  IMAD.WIDE.U32 R4, R11, UR4, R2 ;  /* 0x000000040b047c25 */ /* 0x000fe2000f8e0002 */
[----:B------:R-:W-:-:S03]  /*5dd0*/  ULDC UR4, c[0x0][0x618] ;  /* 0x0001860000047ab9 */ /* 0x000fc60000000800 */
[----:B------:R-:W-:Y:S01]  /*5de0*/  IMAD R11, R11, UR5, R10 ;  /* 0x000000050b0b7c24 */ /* 0x000fe2000f8e020a */
[----:B------:R-:W-:Y:S01]  /*5df0*/  ULDC UR5, c[0x0][0x154] ;  /* 0x0000550000057ab9 */ /* 0x000fe20000000800 */
[----:B0-----:R-:W-:Y:S02]  /*5e00*/  IMAD.MOV R10, RZ, RZ, -R20 ;  /* 0x000000ffff0a7224 */ /* 0x001fe400078e0a14 */
[----:B------:R-:W-:Y:S02]  /*5e10*/  IMAD.IADD R5, R5, 0x1, R11 ;  /* 0x0000000105057824 */ /* 0x000fe400078e020b */
[----:B-1----:R-:W-:Y:S01]  /*5e20*/  IMAD R17, R18, R10, R17 ;  /* 0x0000000a12117224 */ /* 0x002fe200078e0211 */
[----:B------:R-:W-:Y:S02]  /*5e30*/  I2FP.F32.U32 R10, R6 ;  /* 0x00000006000a7245 */ /* 0x000fe40000201000 */
[--C-:B------:R-:W-:Y:S02]  /*5e40*/  SHF.R.U64 R18, R4, UR4, R5.reuse ;  /* 0x0000000404127c19 */ /* 0x100fe40008001205 */
[----:B------:R-:W-:Y:S01]  /*5e50*/  SHF.R.U32.HI R5, RZ, UR4, R5 ;  /* 0x00000004ff057c19 */ /* 0x000fe20008011605 */
[----:B------:R-:W-:Y:S01]  /*5e60*/  FMUL R10, R10, UR5 ;  /* 0x000000050a0a7c20 */ /* 0x000fe20008400000 */
[----:B------:R-:W-:-:S02]  /*5e70*/  ULDC UR4, c[0x0][0x608] ;  /* 0x0001820000047ab9 */ /* 0x000fc40000000800 */
[--C-:B------:R-:W-:Y:S01]  /*5e80*/  SHF.R.U64 R20, R18, UR4, R5.reuse ;  /* 0x0000000412147c19 */ /* 0x100fe20008001205 */
[----:B------:R0:W1:Y:S01]  /*5e90*/  F2I.U32.TRUNC.NTZ R22, R10 ;  /* 0x0000000a00167305 */ /* 0x000062000020f000 */
[----:B------:R-:W-:Y:S01]  /*5ea0*/  SHF.R.U32.HI R5, RZ, UR4, R5 ;  /* 0x00000004ff057c19 */ /* 0x000fe20008011605 */
[----:B------:R-:W-:-:S03]  /*5eb0*/  ULDC UR4, c[0x0][0x658] ;  /* 0x0001960000047ab9 */ /* 0x000fc60000000800 */
[--C-:B------:R-:W-:Y:S02]  /*5ec0*/  SHF.R.U64 R19, R20, UR4, R5.reuse ;  /* 0x0000000414137c19 */ /* 0x100fe40008001205 */
[----:B------:R-:W-:-:S03]  /*5ed0*/  SHF.R.U32.HI R23, RZ, UR4, R5 ;  /* 0x00000004ff177c19 */ /* 0x000fc60008011605 */
[----:B------:R-:W-:Y:S02]  /*5ee0*/  IMAD.MOV.U32 R4, RZ, RZ, R19 ;  /* 0x000000ffff047224 */ /* 0x000fe400078e0013 */
[----:B------:R-:W-:Y:S01]  /*5ef0*/  IMAD.MOV.U32 R5, RZ, RZ, R23 ;  /* 0x000000ffff057224 */ /* 0x000fe200078e0017 */
[----:B0-----:R-:W-:Y:S06]  /*5f00*/  @!P1 BRA `(.L_x_117) ;  /* 0x0000000000289947 */ /* 0x001fec0003800000 */
        /* <DEDUP_REMOVED lines=10> */
.L_x_117:
[----:B------:R-:W-:Y:S01]  /*5fb0*/  ULDC UR4, c[0x0][0x648] ;  /* 0x0001920000047ab9 */ /* 0x000fe20000000800 */
[----:B-1----:R-:W-:Y:S01]  /*5fc0*/  IMAD.MOV R22, RZ, RZ, -R22 ;  /* 0x000000ffff167224 */ /* 0x002fe200078e0a16 */
[----:B------:R-:W-:Y:S01]  /*5fd0*/  SHF.R.U64 R5, R4, UR4, R5 ;  /* 0x0000000404057c19 */ /* 0x000fe20008001205 */
[----:B------:R-:W-:Y:S01]  /*5fe0*/  ULDC UR4, c[0x0][0x638] ;  /* 0x00018e0000047ab9 */ /* 0x000fe20000000800 */
[----:B------:R-:W-:Y:S01]  /*5ff0*/  LOP3.LUT R4, R20, UR17, RZ, 0xc0, !PT ;  /* 0x0000001114047c12 */ /* 0x000fe2000f8ec0ff */
[----:B--2---:R-:W-:Y:S01]  /*6000*/  @P4 IMAD R17, R21, R22, R6 ;  /* 0x0000001615114224 */ /* 0x004fe200078e0206 */
[----:B------:R-:W-:Y:S01]  /*6010*/  LOP3.LUT R18, R18, UR16, RZ, 0xc0, !PT ;  /* 0x0000001012127c12 */ /* 0x000fe2000f8ec0ff */
[----:B------:R-:W-:Y:S01]  /*6020*/  IMAD.MOV R6, RZ, RZ, -R5 ;  /* 0x000000ffff067224 */ /* 0x000fe200078e0a05 */
[----:B------:R-:W-:Y:S01]  /*6030*/  ULDC UR5, c[0x0][0x610] ;  /* 0x0001840000057ab9 */ /* 0x000fe20000000800 */
[----:B------:R-:W-:Y:S02]  /*6040*/  IMAD R4, R5, UR18, R4 ;  /* 0x0000001205047c24 */ /* 0x000fe4000f8e0204 */
[----:B------:R-:W-:Y:S01]  /*6050*/  IMAD R19, R6, UR4, R19 ;  /* 0x0000000406137c24 */ /* 0x000fe2000f8e0213 */
[----:B------:R-:W-:Y:S01]  /*6060*/  ULDC UR4, c[0x0][0x600] ;  /* 0x0001800000047ab9 */ /* 0x000fe20000000800 */
[----:B------:R-:W-:-:S02]  /*6070*/  IMAD R17, R4, UR5, R17 ;  /* 0x0000000504117c24 */ /* 0x000fc4000f8e0211 */
[----:B------:R-:W-:Y:S02]  /*6080*/  IMAD R6, R19, UR4, R18 ;  /* 0x0000000413067c24 */ /* 0x000fe4000f8e0212 */
[----:B------:R-:W-:Y:S02]  /*6090*/  IMAD.MOV.U32 R10, RZ, RZ, 0x1 ;  /* 0x00000001ff0a7424 */ /* 0x000fe400078e00ff */
[----:B------:R-:W-:Y:S01]  /*60a0*/  IMAD.MOV.U32 R5, RZ, RZ, R16 ;  /* 0x000000ffff057224 */ /* 0x000fe200078e0010 */
[----:B------:R-:W-:Y:S02]  /*60b0*/  SEL R4, R6, R17, !P4 ;  /* 0x0000001106047207 */ /* 0x000fe40006000000 */
[----:B------:R-:W-:-:S07]  /*60c0*/  SEL R6, R17, R6, !P4 ;  /* 0x0000000611067207 */ /* 0x000fce0006000000 */
.L_x_115:
[----:B------:R-:W-:Y:S05]  /*60d0*/  BSYNC B1 ;  /* 0x0000000000017941 */ /* 0x000fea0003800000 */
.L_x_114:
[----:B------:R-:W-:-:S13]  /*60e0*/  LOP3.LUT P1, RZ, R10, 0xff, RZ, 0xc0, !PT ;  /* 0x000000ff0aff7812 */ /* 0x000fda000782c0ff */
[----:B------:R-:W-:Y:S05]  /*60f0*/  @P1 BRA `(.L_x_118) ;  /* 0xfffffff4004c1947 */ /* 0x000fea000383ffff */
[----:B------:R-:W-:Y:S05]  /*6100*/  BSYNC B0 ;  /* 0x0000000000007941 */ /* 0x000fea0003800000 */
.L_x_106:
[----:B------:R-:W-:-:S03]  /*6110*/  UMOV UR4, 0xffffffff ;  /* 0xffffffff00047882 */ /* 0x000fc60000000000 */
[----:B------:R-:W-:Y:S05]  /*6120*/  BRA.DIV UR4, `(.L_x_119) ;  /* 0x0000000604287947 */ /* 0x000fea000b800000 */
[----:B------:R-:W-:-:S13]  /*6130*/  ELECT P0, URZ, PT ;  /* 0x00000000003f782f */ /* 0x000fda0003800000 */
.L_x_134:
[----:B------:R-:W-:Y:S04]  /*6140*/  BSSY B0, `(.L_x_120) ;  /* 0x0000022000007945 */ /* 0x000fe80003800000 */
[----:B------:R-:W-:Y:S05]  /*6150*/  @!P0 BRA `(.L_x_121) ;  /* 0x0000000000808947 */ /* 0x000fea0003800000 */
[----:B------:R-:W-:-:S04]  /*6160*/  LOP3.LUT R7, R7, 0x2, RZ, 0xfc, !PT ;  /* 0x0000000207077812 */ /* 0x000fc800078efcff */
[----:B------:R-:W-:-:S13]  /*6170*/  ISETP.NE.AND P0, PT, R7, 0x3, PT ;  /* 0x000000030700780c */ /* 0x000fda0003f05270 */
[----:B------:R-:W-:Y:S05]  /*6180*/  @!P0 BRA `(.L_x_122) ;  /* 0x0000000000048947 */ /* 0x000fea0003800000 */
[----:B------:R-:W-:Y:S01]  /*6190*/  BPT.TRAP 0x1 ;  /* 0x000000040000795c */ /* 0x000fe20000300000 */
.L_x_122:
[----:B------:R-:W0:Y:S01]  /*61a0*/  S2R R3, SR_CgaCtaId ;  /* 0x0000000000037919 */ /* 0x000e220000008800 */
[----:B------:R-:W-:Y:S02]  /*61b0*/  MOV R0, 0x400 ;  /* 0x0000040000007802 */ /* 0x000fe40000000f00 */
[----:B------:R-:W-:Y:S02]  /*61c0*/  SHF.L.U32 R2, R12, 0x1f, RZ ;  /* 0x0000001f0c027819 */ /* 0x000fe400000006ff */
[----:B0-----:R-:W-:-:S05]  /*61d0*/  LEA R0, R3, R0, 0x18 ;  /* 0x0000000003007211 */ /* 0x001fca00078ec0ff */
[----:B------:R-:W-:-:S04]  /*61e0*/  VIADD R0, R0, 0x18 ;  /* 0x0000001800007836 */ /* 0x000fc80000000000 */
[C---:B------:R-:W-:Y:S02]  /*61f0*/  IMAD R7, R15.reuse, 0x8, R0 ;  /* 0x000000080f077824 */ /* 0x040fe400078e0200 */
[----:B------:R-:W-:Y:S02]  /*6200*/  VIADD R15, R15, 0x1 ;  /* 0x000000010f0f7836 */ /* 0x000fe40000000000 */
[----:B------:R-:W0:Y:S03]  /*6210*/  SYNCS.PHASECHK.TRANS64.TRYWAIT P0, [R7+URZ], R2 ;  /* 0x00000002070075a7 */ /* 0x000e26000800017f */
[----:B------:R-:W-:-:S04]  /*6220*/  ISETP.NE.AND P1, PT, R15, 0x3, PT ;  /* 0x000000030f00780c */ /* 0x000fc80003f25270 */
[----:B------:R-:W-:Y:S02]  /*6230*/  SEL R3, RZ, 0x1, P1 ;  /* 0x00000001ff037807 */ /* 0x000fe40000800000 */
[----:B------:R-:W-:Y:S02]  /*6240*/  SEL R15, R15, RZ, P1 ;  /* 0x000000ff0f0f7207 */ /* 0x000fe40000800000 */
[----:B------:R-:W-:-:S03]  /*6250*/  LOP3.LUT R9, R12, R3, RZ, 0x3c, !PT ;  /* 0x000000030c097212 */ /* 0x000fc600078e3cff */
[----:B------:R-:W-:Y:S01]  /*6260*/  IMAD R6, R15, 0x8, R0 ;  /* 0x000000080f067824 */ /* 0x000fe200078e0200 */
[----:B------:R-:W-:Y:S01]  /*6270*/  SHF.L.U32 R5, R9, 0x1f, RZ ;  /* 0x0000001f09057819 */ /* 0x000fe200000006ff */
[----:B0-----:R-:W-:Y:S06]  /*6280*/  @!P0 BRA `(.L_x_123) ;  /* 0x0000000000f48947 */ /* 0x001fec0003800000 */
.L_x_135:
[----:B------:R-:W1:Y:S01]  /*6290*/  SYNCS.PHASECHK.TRANS64.TRYWAIT P0, [R6+URZ], R5 ;  /* 0x00000005060075a7 */ /* 0x000e62000800017f */
[----:B0-----:R-:W-:-:S05]  /*62a0*/  VIADD R2, R15, 0x1 ;  /* 0x000000010f027836 */ /* 0x001fca0000000000 */
[----:B------:R-:W-:-:S04]  /*62b0*/  ISETP.NE.AND P1, PT, R2, 0x3, PT ;  /* 0x000000030200780c */ /* 0x000fc80003f25270 */
[----:B------:R-:W-:Y:S02]  /*62c0*/  SEL R4, RZ, 0x1, P1 ;  /* 0x00000001ff047807 */ /* 0x000fe40000800000 */
[----:B------:R-:W-:Y:S02]  /*62d0*/  SEL R3, R2, RZ, P1 ;  /* 0x000000ff02037207 */ /* 0x000fe40000800000 */
[----:B------:R-:W-:Y:S01]  /*62e0*/  LOP3.LUT R4, R9, R4, RZ, 0x3c, !PT ;  /* 0x0000000409047212 */ /* 0x000fe200078e3cff */
[----:B-1----:R-:W-:Y:S06]  /*62f0*/  @!P0 BRA `(.L_x_124) ;  /* 0x0000000000ec8947 */ /* 0x002fec0003800000 */
.L_x_136:
[----:B------:R-:W-:Y:S01]  /*6300*/  IMAD R3, R3, 0x8, R0 ;  /* 0x0000000803037824 */ /* 0x000fe200078e0200 */
[----:B------:R-:W-:-:S07]  /*6310*/  SHF.L.U32 R0, R4, 0x1f, RZ ;  /* 0x0000001f04007819 */ /* 0x000fce00000006ff */
.L_x_125:
[----:B-1----:R1:W2:Y:S02]  /*6320*/  SYNCS.PHASECHK.TRANS64.TRYWAIT P0, [R3+URZ], R0 ;  /* 0x00000000030075a7 */ /* 0x0022a4000800017f */
[----:B--2---:R-:W-:Y:S05]  /*6330*/  @!P0 NANOSLEEP.SYNCS 0x989680 ;  /* 0x009896800000895d */ /* 0x004fea0003900000 */
[----:B------:R-:W2:Y:S02]  /*6340*/  @!P0 SYNCS.PHASECHK.TRANS64 P0, [R3+URZ], R0 ;  /* 0x00000000030085a7 */ /* 0x000ea4000800007f */
[----:B--2---:R-:W-:Y:S05]  /*6350*/  @!P0 BRA `(.L_x_125) ;  /* 0xfffffffc00f08947 */ /* 0x004fea000383ffff */
.L_x_121:
[----:B------:R-:W-:Y:S05]  /*6360*/  BSYNC B0 ;  /* 0x0000000000007941 */ /* 0x000fea0003800000 */
.L_x_120:
[----:B------:R-:W-:Y:S05]  /*6370*/  EXIT ;  /* 0x000000000000794d */ /* 0x000fea0003800000 */
.L_x_15:
[----:B0-----:R-:W-:-:S04]  /*6380*/  IMAD.U32 R15, RZ, RZ, UR15 ;  /* 0x0000000fff0f7e24 */ /* 0x001fc8000f8e00ff */
[----:B------:R0:W1:Y:S03]  /*6390*/  SYNCS.PHASECHK.TRANS64.TRYWAIT P0, [R15+URZ+-0x8], R14 ;  /* 0xfffff80e0f0075a7 */ /* 0x000066000800017f */
[----:B-1----:R-:W-:Y:S05]  /*63a0*/  @!P0 NANOSLEEP.SYNCS 0x989680 ;  /* 0x009896800000895d */ /* 0x002fea0003900000 */
[----:B------:R-:W1:Y:S02]  /*63b0*/  @!P0 SYNCS.PHASECHK.TRANS64 P0, [R15+URZ+-0x8], R14 ;  /* 0xfffff80e0f0085a7 */ /* 0x000e64000800007f */
[----:B-1----:R-:W-:Y:S05]  /*63c0*/  @!P0 BRA `(.L_x_15) ;  /* 0xfffffffc00ec8947 */ /* 0x002fea000383ffff */
[----:B------:R-:W-:Y:S05]  /*63d0*/  BRA `(.L_x_126) ;  /* 0xffffffb000347947 */ /* 0x000fea000383ffff */
.L_x_20:
[----:B-1----:R-:W-:-:S04]  /*63e0*/  IMAD.U32 R15, RZ, RZ, UR6 ;  /* 0x00000006ff0f7e24 */ /* 0x002fc8000f8e00ff */
[----:B------:R1:W2:Y:S03]  /*63f0*/  SYNCS.PHASECHK.TRANS64.TRYWAIT P0, [R15+URZ], R14 ;  /* 0x0000000e0f0075a7 */ /* 0x0002a6000800017f */
[----:B--2---:R-:W-:Y:S05]  /*6400*/  @!P0 NANOSLEEP.SYNCS 0x989680 ;  /* 0x009896800000895d */ /* 0x004fea0003900000 */
[----:B------:R-:W2:Y:S02]  /*6410*/  @!P0 SYNCS.PHASECHK.TRANS64 P0, [R15+URZ], R14 ;  /* 0x0000000e0f0085a7 */ /* 0x000ea4000800007f */
[----:B--2---:R-:W-:Y:S05]  /*6420*/  @!P0 BRA `(.L_x_20) ;  /* 0xfffffffc00ec8947 */ /* 0x004fea000383ffff */
[----:B------:R-:W-:Y:S05]  /*6430*/  BRA `(.L_x_19) ;  /* 0xffffffb000dc7947 */ /* 0x000fea000383ffff */
.L_x_26:
[----:B-1----:R-:W-:-:S04]  /*6440*/  IMAD.U32 R16, RZ, RZ, UR9 ;  /* 0x00000009ff107e24 */ /* 0x002fc8000f8e00ff */
[----:B------:R1:W2:Y:S03]  /*6450*/  SYNCS.PHASECHK.TRANS64.TRYWAIT P0, [R16+URZ], R15 ;  /* 0x0000000f100075a7 */ /* 0x0002a6000800017f */
[----:B--2---:R-:W-:Y:S05]  /*6460*/  @!P0 NANOSLEEP.SYNCS 0x989680 ;  /* 0x009896800000895d */ /* 0x004fea0003900000 */
[----:B------:R-:W2:Y:S02]  /*6470*/  @!P0 SYNCS.PHASECHK.TRANS64 P0, [R16+URZ], R15 ;  /* 0x0000000f100085a7 */ /* 0x000ea4000800007f */
[----:B--2---:R-:W-:Y:S05]  /*6480*/  @!P0 BRA `(.L_x_26) ;  /* 0xfffffffc00ec8947 */ /* 0x004fea000383ffff */
[----:B------:R-:W-:Y:S05]  /*6490*/  BRA `(.L_x_25) ;  /* 0xffffffb800307947 */ /* 0x000fea000383ffff */
.L_x_34:
[----:B0-----:R-:W-:-:S04]  /*64a0*/  IMAD.U32 R15, RZ, RZ, UR15 ;  /* 0x0000000fff0f7e24 */ /* 0x001fc8000f8e00ff */
[----:B------:R0:W1:Y:S03]  /*64b0*/  SYNCS.PHASECHK.TRANS64.TRYWAIT P0, [R15+URZ+0x8], R14 ;  /* 0x0000080e0f0075a7 */ /* 0x000066000800017f */
[----:B-1----:R-:W-:Y:S05]  /*64c0*/  @!P0 NANOSLEEP.SYNCS 0x989680 ;  /* 0x009896800000895d */ /* 0x002fea0003900000 */
[----:B------:R-:W1:Y:S02]  /*64d0*/  @!P0 SYNCS.PHASECHK.TRANS64 P0, [R15+URZ+0x8], R14 ;  /* 0x0000080e0f0085a7 */ /* 0x000e64000800007f */
[----:B-1----:R-:W-:Y:S05]  /*64e0*/  @!P0 BRA `(.L_x_34) ;  /* 0xfffffffc00ec8947 */ /* 0x002fea000383ffff */
[----:B------:R-:W-:Y:S05]  /*64f0*/  BRA `(.L_x_127) ;  /* 0xffffffc000687947 */ /* 0x000fea000383ffff */
.L_x_107:
[----:B------:R-:W-:Y:S01]  /*6500*/  BSSY B1, `(.L_x_128) ;  /* 0x0000006000017945 */ /* 0x000fe20003800000 */
[----:B------:R-:W-:-:S07]  /*6510*/  IMAD.MOV.U32 R10, RZ, RZ, -0x1 ;  /* 0xffffffffff0a7424 */ /* 0x000fce00078e00ff */
[----:B------:R-:W-:Y:S05]  /*6520*/  WARPSYNC.COLLECTIVE R10, `(.L_x_129) ;  /* 0x000000000a0c7348 */ /* 0x000fea0003c00000 */
[----:B------:R-:W-:Y:S02]  /*6530*/  ELECT P1, UR62, PT ;  /* 0x00000000003e782f */ /* 0x000fe40003820000 */
[----:B------:R-:W-:Y:S01]  /*6540*/  MOV R10, UR62 ;  /* 0x0000003e000a7c02 */ /* 0x000fe20008000f00 */
[----:B------:R-:W-:Y:S10]  /*6550*/  ENDCOLLECTIVE ;  /* 0x000000000000791b */ /* 0x000ff40003800000 */
.L_x_129:
[----:B------:R-:W-:Y:S05]  /*6560*/  BSYNC B1 ;  /* 0x0000000000017941 */ /* 0x000fea0003800000 */
.L_x_128:
[----:B------:R-:W-:Y:S05]  /*6570*/  BRA `(.L_x_130) ;  /* 0xfffffff000387947 */ /* 0x000fea000383ffff */
.L_x_110:
[----:B-1----:R1:W2:Y:S02]  /*6580*/  SYNCS.PHASECHK.TRANS64.TRYWAIT P1, [R19+URZ+0x18], R10 ;  /* 0x0000180a130075a7 */ /* 0x0022a4000802017f */
[----:B--2---:R-:W-:Y:S05]  /*6590*/  @!P1 NANOSLEEP.SYNCS 0x989680 ;  /* 0x009896800000995d */ /* 0x004fea0003900000 */
[----:B------:R-:W2:Y:S02]  /*65a0*/  @!P1 SYNCS.PHASECHK.TRANS64 P1, [R19+URZ+0x18], R10 ;  /* 0x0000180a130095a7 */ /* 0x000ea4000802007f */
[----:B--2---:R-:W-:Y:S05]  /*65b0*/  @!P1 BRA `(.L_x_110) ;  /* 0xfffffffc00f09947 */ /* 0x004fea000383ffff */
[----:B------:R-:W-:Y:S05]  /*65c0*/  BRA `(.L_x_131) ;  /* 0xfffffff0006c7947 */ /* 0x000fea000383ffff */
.L_x_119:
[----:B------:R-:W-:Y:S01]  /*65d0*/  BSSY B0, `(.L_x_132) ;  /* 0x0000006000007945 */ /* 0x000fe20003800000 */
[----:B------:R-:W-:-:S07]  /*65e0*/  IMAD.MOV.U32 R10, RZ, RZ, -0x1 ;  /* 0xffffffffff0a7424 */ /* 0x000fce00078e00ff */
[----:B------:R-:W-:Y:S05]  /*65f0*/  WARPSYNC.COLLECTIVE R10, `(.L_x_133) ;  /* 0x000000000a0c7348 */ /* 0x000fea0003c00000 */
[----:B------:R-:W-:Y:S02]  /*6600*/  ELECT P1, UR62, PT ;  /* 0x00000000003e782f */ /* 0x000fe40003820000 */
[----:B------:R-:W-:Y:S01]  /*6610*/  MOV R10, UR62 ;  /* 0x0000003e000a7c02 */ /* 0x000fe20008000f00 */
[----:B------:R-:W-:Y:S10]  /*6620*/  ENDCOLLECTIVE ;  /* 0x000000000000791b */ /* 0x000ff40003800000 */
.L_x_133:
[----:B------:R-:W-:Y:S05]  /*6630*/  BSYNC B0 ;  /* 0x0000000000007941 */ /* 0x000fea0003800000 */
.L_x_132:
[----:B------:R-:W-:Y:S01]  /*6640*/  PLOP3.LUT P0, PT, P1, PT, PT, 0x80, 0x0 ;  /* 0x000000000000781c */ /* 0x000fe20000f0f070 */
[----:B------:R-:W-:-:S12]  /*6650*/  BRA `(.L_x_134) ;  /* 0xfffffff800b87947 */ /* 0x000fd8000383ffff */
.L_x_123:
[----:B0-----:R0:W1:Y:S02]  /*6660*/  SYNCS.PHASECHK.TRANS64.TRYWAIT P0, [R7+URZ], R2 ;  /* 0x00000002070075a7 */ /* 0x001064000800017f */
[----:B-1----:R-:W-:Y:S05]  /*6670*/  @!P0 NANOSLEEP.SYNCS 0x989680 ;  /* 0x009896800000895d */ /* 0x002fea0003900000 */
[----:B------:R-:W1:Y:S02]  /*6680*/  @!P0 SYNCS.PHASECHK.TRANS64 P0, [R7+URZ], R2 ;  /* 0x00000002070085a7 */ /* 0x000e64000800007f */
[----:B-1----:R-:W-:Y:S05]  /*6690*/  @!P0 BRA `(.L_x_123) ;  /* 0xfffffffc00f08947 */ /* 0x002fea000383ffff */
[----:B------:R-:W-:Y:S05]  /*66a0*/  BRA `(.L_x_135) ;  /* 0xfffffff800f87947 */ /* 0x000fea000383ffff */
.L_x_124:
[----:B0-----:R0:W1:Y:S02]  /*66b0*/  SYNCS.PHASECHK.TRANS64.TRYWAIT P0, [R6+URZ], R5 ;  /* 0x00000005060075a7 */ /* 0x001064000800017f */
[----:B-1----:R-:W-:Y:S05]  /*66c0*/  @!P0 NANOSLEEP.SYNCS 0x989680 ;  /* 0x009896800000895d */ /* 0x002fea0003900000 */
[----:B------:R-:W1:Y:S02]  /*66d0*/  @!P0 SYNCS.PHASECHK.TRANS64 P0, [R6+URZ], R5 ;  /* 0x00000005060085a7 */ /* 0x000e64000800007f */
[----:B-1----:R-:W-:Y:S05]  /*66e0*/  @!P0 BRA `(.L_x_124) ;  /* 0xfffffffc00f08947 */ /* 0x002fea000383ffff */
[----:B------:R-:W-:Y:S05]  /*66f0*/  BRA `(.L_x_136) ;  /* 0xfffffffc00007947 */ /* 0x000fea000383ffff */
.L_x_137:
[----:B------:R-:W-:-:S00]  /*6700*/  BRA `(.L_x_137) ;  /* 0xfffffffc00fc7947 */ /* 0x000fc0000383ffff */
[----:B------:R-:W-:-:S00]  /*6710*/  NOP ;  /* 0x0000000000007918 */ /* 0x000fc00000000000 */
        /* <DEDUP_REMOVED lines=14> */
.L_x_138:


//--------------------- .nv.shared._ZN7cutlass13device_kernelINS_4gemm6kernel13GemmUniversalIN4cute5tupleIJiiiiEEENS1_10collective13CollectiveMmaINS1_37MainloopSm90TmaGmmaWarpSpecializedFP8ILi3ENS5_IJNS4_1CILi1EEESB_SB_EEENS1_32KernelTmaWarpSpecializedPingpongEEENS5_IJNSA_ILi64EEESF_SF_EEENS_12float_e4m3_tENS5_IJlSB_lEEESH_SI_NS4_8TiledMMAINS4_8MMA_AtomIJNS4_4SM904GMMA30MMA_64x64x32_F32E4M3E4M3_SS_TNILNSM_7ScaleInE1ELSO_1EEEEEENS4_6LayoutISC_NS5_IJNSA_ILi0EEESS_SS_EEEEENS5_IJNS4_10UnderscoreESV_SV_EEEEENS4_13SM90_TMA_LOADENS4_14ComposedLayoutINS4_7SwizzleILi2ELi4ELi3EEENS4_18smem_ptr_flag_bitsILi8EEENSR_INS5_IJNSA_ILi8EEESF_EEENS5_IJSF_SB_EEEEEEEvNS4_8identityESY_S18_vS19_EENS_8epilogue10collective6detail29Sm90TmaWarpSpecializedAdapterINS1C_15DefaultEpilogueISH_SI_SI_NS1B_6thread17LinearCombinationISH_Li1EffLNS1G_9ScaleType4KindE0ELNS_15FloatRoundStyleE2ESH_EENS1_15EpilogueDefaultEEEEEvvEEEEvNT_6ParamsE --------------------------
	.section	.nv.shared._ZN7cutlass13device_kernelINS_4gemm6kernel13GemmUniversalIN4cute5tupleIJiiiiEEENS1_10collective13CollectiveMmaINS1_37MainloopSm90TmaGmmaWarpSpecializedFP8ILi3ENS5_IJNS4_1CILi1EEESB_SB_EEENS1_32KernelTmaWarpSpecializedPingpongEEENS5_IJNSA_ILi64EEESF_SF_EEENS_12float_e4m3_tENS5_IJlSB_lEEESH_SI_NS4_8TiledMMAINS4_8MMA_AtomIJNS4_4SM904GMMA30MMA_64x64x32_F32E4M3E4M3_SS_TNILNSM_7ScaleInE1ELSO_1EEEEEENS4_6LayoutISC_NS5_IJNSA_ILi0EEESS_SS_EEEEENS5_IJNS4_10UnderscoreESV_SV_EEEEENS4_13SM90_TMA_LOADENS4_14ComposedLayoutINS4_7SwizzleILi2ELi4ELi3EEENS4_18smem_ptr_flag_bitsILi8EEENSR_INS5_IJNSA_ILi8EEESF_EEENS5_IJSF_SB_EEEEEEEvNS4_8identityESY_S18_vS19_EENS_8epilogue10collective6detail29Sm90TmaWarpSpecializedAdapterINS1C_15DefaultEpilogueISH_SI_SI_NS1B_6thread17LinearCombinationISH_Li1EffLNS1G_9ScaleType4KindE0ELNS_15FloatRoundStyleE2ESH_EENS1_15EpilogueDefaultEEEEEvvEEEEvNT_6ParamsE,"aw",@nobits
	.sectionflags	@""
	.align	16
	.zero		1024


//--------------------- .nv.shared.reserved.0     --------------------------
	.section	.nv.shared.reserved.0,"aw",@nobits
	.weak		__nv_reservedSMEM_offset_0_alias
	.size		__nv_reservedSMEM_offset_0_alias, 0, 0
	.other		__nv_reservedSMEM_offset_0_alias,@"STO_CUDA_RESERVED_SHARED STV_DEFAULT"
__nv_reservedSMEM_offset_0_alias:
	.zero		0


//--------------------- .nv.global                --------------------------
	.section	.nv.global,"aw",@nobits
.nv.global:
	.type		_ZN40_INTERNAL_ca40e48a_4_k_cu_ca4103ca_254694cute1_E,@object
	.size		_ZN40_INTERNAL_ca40e48a_4_k_cu_ca4103ca_254694cute1_E,(_ZN40_INTERNAL_ca40e48a_4_k_cu_ca4103ca_254694cuda3std3__45__cpo6cbeginE - _ZN40_INTERNAL_ca40e48a_4_k_cu_ca4103ca_254694cute1_E)
_ZN40_INTERNAL_ca40e48a_4_k_cu_ca4103ca_254694cute1_E:
	.zero		1
	.type		_ZN40_INTERNAL_ca40e48a_4_k_cu_ca4103ca_254694cuda3std3__45__cpo6cbeginE,@object
	.size		_ZN40_INTERNAL_ca40e48a_4_k_cu_ca4103ca_254694cuda3std3__45__cpo6cbeginE,(_ZN40_INTERNAL_ca40e48a_4_k_cu_ca4103ca_254694cuda3std3__48in_placeE - _ZN40_INTERNAL_ca40e48a_4_k_cu_ca4103ca_254694cuda3std3__45__cpo6cbeginE)
_ZN40_INTERNAL_ca40e48a_4_k_cu_ca4103ca_254694cuda3std3__45__cpo6cbeginE:
	.zero		1
	.type		_ZN40_INTERNAL_ca40e48a_4_k_cu_ca4103ca_254694cuda3std3__48in_placeE,@object
	.size		_ZN40_INTERNAL_ca40e48a_4_k_cu_ca4103ca_254694cuda3std3__48in_placeE,(_ZN40_INTERNAL_ca40e48a_4_k_cu_ca4103ca_254694cuda3std6ranges3__45__cpo9iter_moveE - _ZN40_INTERNAL_ca40e48a_4_k_cu_ca4103ca_254694cuda3std3__48in_placeE)
_ZN40_INTERNAL_ca40e48a_4_k_cu_ca4103ca_254694cuda3std3__48in_placeE:
	.zero		1
	.type		_ZN40_INTERNAL_ca40e48a_4_k_cu_ca4103ca_254694cuda3std6ranges3__45__cpo9iter_moveE,@object
	.size		_ZN40_INTERNAL_ca40e48a_4_k_cu_ca4103ca_254694cuda3std6ranges3__45__cpo9iter_moveE,(_ZN40_INTERNAL_ca40e48a_4_k_cu_ca4103ca_254694cuda3std3__45__cpo5beginE - _ZN40_INTERNAL_ca40e48a_4_k_cu_ca4103ca_254694cuda3std6ranges3__45__cpo9iter_moveE)
_ZN40_INTERNAL_ca40e48a_4_k_cu_ca4103ca_254694cuda3std6ranges3__45__cpo9iter_moveE:
	.zero		1
	.type		_ZN40_INTERNAL_ca40e48a_4_k_cu_ca4103ca_254694cuda3std3__45__cpo5beginE,@object
	.size		_ZN40_INTERNAL_ca40e48a_4_k_cu_ca4103ca_254694cuda3std3__45__cpo5beginE,(_ZN40_INTERNAL_ca40e48a_4_k_cu_ca4103ca_254694cuda3std3__442_GLOBAL__N__ca40e48a_4_k_cu_ca4103ca_254696ignoreE - _ZN40_INTERNAL_ca40e48a_4_k_cu_ca4103ca_254694cuda3std3__45__cpo5beginE)
_ZN40_INTERNAL_ca40e48a_4_k_cu_ca4103ca_254694cuda3std3__45__cpo5beginE:
	.zero		1
	.type		_ZN40_INTERNAL_ca40e48a_4_k_cu_ca4103ca_254694cuda3std3__442_GLOBAL__N__ca40e48a_4_k_cu_ca4103ca_254696ignoreE,@object
	.size		_ZN40_INTERNAL_ca40e48a_4_k_cu_ca4103ca_254694cuda3std3__442_GLOBAL__N__ca40e48a_4_k_cu_ca4103ca_254696ignoreE,(_ZN40_INTERNAL_ca40e48a_4_k_cu_ca4103ca_254694cute7productE - _ZN40_INTERNAL_ca40e48a_4_k_cu_ca4103ca_254694cuda3std3__442_GLOBAL__N__ca40e48a_4_k_cu_ca4103ca_254696ignoreE)
_ZN40_INTERNAL_ca40e48a_4_k_cu_ca4103ca_254694cuda3std3__442_GLOBAL__N__ca40e48a_4_k_cu_ca4103ca_254696ignoreE:
	.zero		1
	.type		_ZN40_INTERNAL_ca40e48a_4_k_cu_ca4103ca_254694cute7productE,@object
	.size		_ZN40_INTERNAL_ca40e48a_4_k_cu_ca4103ca_254694cute7productE,(_ZN40_INTERNAL_ca40e48a_4_k_cu_ca4103ca_254694cuda3std3__45__cpo3endE - _ZN40_INTERNAL_ca40e48a_4_k_cu_ca4103ca_254694cute7productE)
_ZN40_INTERNAL_ca40e48a_4_k_cu_ca4103ca_254694cute7productE:
	.zero		1
	.type		_ZN40_INTERNAL_ca40e48a_4_k_cu_ca4103ca_254694cuda3std3__45__cpo3endE,@object
	.size		_ZN40_INTERNAL_ca40e48a_4_k_cu_ca4103ca_254694cuda3std3__45__cpo3endE,(_ZN40_INTERNAL_ca40e48a_4_k_cu_ca4103ca_254694cuda3std3__419piecewise_constructE - _ZN40_INTERNAL_ca40e48a_4_k_cu_ca4103ca_254694cuda3std3__45__cpo3endE)
_ZN40_INTERNAL_ca40e48a_4_k_cu_ca4103ca_254694cuda3std3__45__cpo3endE:
	.zero		1
	.type		_ZN40_INTERNAL_ca40e48a_4_k_cu_ca4103ca_254694cuda3std3__419piecewise_constructE,@object
	.size		_ZN40_INTERNAL_ca40e48a_4_k_cu_ca4103ca_254694cuda3std3__419piecewise_constructE,(_ZN40_INTERNAL_ca40e48a_4_k_cu_ca4103ca_254694cuda3std3__45__cpo4cendE - _ZN40_INTERNAL_ca40e48a_4_k_cu_ca4103ca_254694cuda3std3__419piecewise_constructE)
_ZN40_INTERNAL_ca40e48a_4_k_cu_ca4103ca_254694cuda3std3__419piecewise_constructE:
	.zero		1
	.type		_ZN40_INTERNAL_ca40e48a_4_k_cu_ca4103ca_254694cuda3std3__45__cpo4cendE,@object
	.size		_ZN40_INTERNAL_ca40e48a_4_k_cu_ca4103ca_254694cuda3std3__45__cpo4cendE,(_ZN40_INTERNAL_ca40e48a_4_k_cu_ca4103ca_254694cuda3std6ranges3__45__cpo4swapE - _ZN40_INTERNAL_ca40e48a_4_k_cu_ca4103ca_254694cuda3std3__45__cpo4cendE)
_ZN40_INTERNAL_ca40e48a_4_k_cu_ca4103ca_254694cuda3std3__45__cpo4cendE:
	.zero		1
	.type		_ZN40_INTERNAL_ca40e48a_4_k_cu_ca4103ca_254694cuda3std6ranges3__45__cpo4swapE,@object
	.size		_ZN40_INTERNAL_ca40e48a_4_k_cu_ca4103ca_254694cuda3std6ranges3__45__cpo4swapE,(.L_7 - _ZN40_INTERNAL_ca40e48a_4_k_cu_ca4103ca_254694cuda3std6ranges3__45__cpo4swapE)
_ZN40_INTERNAL_ca40e48a_4_k_cu_ca4103ca_254694cuda3std6ranges3__45__cpo4swapE:
	.zero		1
.L_7:


//--------------------- .nv.constant0._ZN7cutlass13device_kernelINS_4gemm6kernel13GemmUniversalIN4cute5tupleIJiiiiEEENS1_10collective13CollectiveMmaINS1_37MainloopSm90TmaGmmaWarpSpecializedFP8ILi3ENS5_IJNS4_1CILi1EEESB_SB_EEENS1_32KernelTmaWarpSpecializedPingpongEEENS5_IJNSA_ILi64EEESF_SF_EEENS_12float_e4m3_tENS5_IJlSB_lEEESH_SI_NS4_8TiledMMAINS4_8MMA_AtomIJNS4_4SM904GMMA30MMA_64x64x32_F32E4M3E4M3_SS_TNILNSM_7ScaleInE1ELSO_1EEEEEENS4_6LayoutISC_NS5_IJNSA_ILi0EEESS_SS_EEEEENS5_IJNS4_10UnderscoreESV_SV_EEEEENS4_13SM90_TMA_LOADENS4_14ComposedLayoutINS4_7SwizzleILi2ELi4ELi3EEENS4_18smem_ptr_flag_bitsILi8EEENSR_INS5_IJNSA_ILi8EEESF_EEENS5_IJSF_SB_EEEEEEEvNS4_8identityESY_S18_vS19_EENS_8epilogue10collective6detail29Sm90TmaWarpSpecializedAdapterINS1C_15DefaultEpilogueISH_SI_SI_NS1B_6thread17LinearCombinationISH_Li1EffLNS1G_9ScaleType4KindE0ELNS_15FloatRoundStyleE2ESH_EENS1_15EpilogueDefaultEEEEEvvEEEEvNT_6ParamsE --------------------------
	.section	.nv.constant0._ZN7cutlass13device_kernelINS_4gemm6kernel13GemmUniversalIN4cute5tupleIJiiiiEEENS1_10collective13CollectiveMmaINS1_37MainloopSm90TmaGmmaWarpSpecializedFP8ILi3ENS5_IJNS4_1CILi1EEESB_SB_EEENS1_32KernelTmaWarpSpecializedPingpongEEENS5_IJNSA_ILi64EEESF_SF_EEENS_12float_e4m3_tENS5_IJlSB_lEEESH_SI_NS4_8TiledMMAINS4_8MMA_AtomIJNS4_4SM904GMMA30MMA_64x64x32_F32E4M3E4M3_SS_TNILNSM_7ScaleInE1ELSO_1EEEEEENS4_6LayoutISC_NS5_IJNSA_ILi0EEESS_SS_EEEEENS5_IJNS4_10UnderscoreESV_SV_EEEEENS4_13SM90_TMA_LOADENS4_14ComposedLayoutINS4_7SwizzleILi2ELi4ELi3EEENS4_18smem_ptr_flag_bitsILi8EEENSR_INS5_IJNSA_ILi8EEESF_EEENS5_IJSF_SB_EEEEEEEvNS4_8identityESY_S18_vS19_EENS_8epilogue10collective6detail29Sm90TmaWarpSpecializedAdapterINS1C_15DefaultEpilogueISH_SI_SI_NS1B_6thread17LinearCombinationISH_Li1EffLNS1G_9ScaleType4KindE0ELNS_15FloatRoundStyleE2ESH_EENS1_15EpilogueDefaultEEEEEvvEEEEvNT_6ParamsE,"a",@progbits
	.sectionflags	@""
	.align	4
.nv.constant0._ZN7cutlass13device_kernelINS_4gemm6kernel13GemmUniversalIN4cute5tupleIJiiiiEEENS1_10collective13CollectiveMmaINS1_37MainloopSm90TmaGmmaWarpSpecializedFP8ILi3ENS5_IJNS4_1CILi1EEESB_SB_EEENS1_32KernelTmaWarpSpecializedPingpongEEENS5_IJNSA_ILi64EEESF_SF_EEENS_12float_e4m3_tENS5_IJlSB_lEEESH_SI_NS4_8TiledMMAINS4_8MMA_AtomIJNS4_4SM904GMMA30MMA_64x64x32_F32E4M3E4M3_SS_TNILNSM_7ScaleInE1ELSO_1EEEEEENS4_6LayoutISC_NS5_IJNSA_ILi0EEESS_SS_EEEEENS5_IJNS4_10UnderscoreESV_SV_EEEEENS4_13SM90_TMA_LOADENS4_14ComposedLayoutINS4_7SwizzleILi2ELi4ELi3EEENS4_18smem_ptr_flag_bitsILi8EEENSR_INS5_IJNSA_ILi8EEESF_EEENS5_IJSF_SB_EEEEEEEvNS4_8identityESY_S18_vS19_EENS_8epilogue10collective6detail29Sm90TmaWarpSpecializedAdapterINS1C_15DefaultEpilogueISH_SI_SI_NS1B_6thread17LinearCombinationISH_Li1EffLNS1G_9ScaleType4KindE0ELNS_15FloatRoundStyleE2ESH_EENS1_15EpilogueDefaultEEEEEvvEEEEvNT_6ParamsE:
	.zero		1664


//--------------------- SYMBOLS --------------------------

	.type		.nv.reservedSmem.offset0,@object
	.size		.nv.reservedSmem.offset0,0x4
